//
// Generated by NVIDIA NVVM Compiler
//
// Compiler Build ID: CL-36424714
// Cuda compilation tools, release 13.0, V13.0.88
// Based on NVVM 20.0.0
//

.version 9.0
.target sm_100
.address_size 64

	// .globl	_Z13deconv_kernelPfS_S_9FmapShape11FilterShapeS0_
// _ZZ18deconv_kernel_tileILi4EEvPfS0_S0_9FmapShape11FilterShapeS1_E2In has been demoted

.visible .entry _Z13deconv_kernelPfS_S_9FmapShape11FilterShapeS0_(
	.param .u64 .ptr .align 1 _Z13deconv_kernelPfS_S_9FmapShape11FilterShapeS0__param_0,
	.param .u64 .ptr .align 1 _Z13deconv_kernelPfS_S_9FmapShape11FilterShapeS0__param_1,
	.param .u64 .ptr .align 1 _Z13deconv_kernelPfS_S_9FmapShape11FilterShapeS0__param_2,
	.param .align 4 .b8 _Z13deconv_kernelPfS_S_9FmapShape11FilterShapeS0__param_3[8],
	.param .align 4 .b8 _Z13deconv_kernelPfS_S_9FmapShape11FilterShapeS0__param_4[12],
	.param .align 4 .b8 _Z13deconv_kernelPfS_S_9FmapShape11FilterShapeS0__param_5[8]
)
{
	.reg .pred 	%p<58>;
	.reg .b32 	%r<148>;
	.reg .b32 	%f<61>;
	.reg .b64 	%rd<69>;

	ld.param.u64 	%rd4, [_Z13deconv_kernelPfS_S_9FmapShape11FilterShapeS0__param_0];
	ld.param.u32 	%r1, [_Z13deconv_kernelPfS_S_9FmapShape11FilterShapeS0__param_3+4];
	ld.param.u32 	%r3, [_Z13deconv_kernelPfS_S_9FmapShape11FilterShapeS0__param_4+8];
	ld.param.u32 	%r4, [_Z13deconv_kernelPfS_S_9FmapShape11FilterShapeS0__param_5+4];
	ld.param.u32 	%r2, [_Z13deconv_kernelPfS_S_9FmapShape11FilterShapeS0__param_4+4];
	ld.param.u64 	%rd5, [_Z13deconv_kernelPfS_S_9FmapShape11FilterShapeS0__param_1];
	ld.param.u64 	%rd6, [_Z13deconv_kernelPfS_S_9FmapShape11FilterShapeS0__param_2];
	cvta.to.global.u64 	%rd1, %rd6;
	cvta.to.global.u64 	%rd2, %rd5;
	setp.eq.s32 	%p1, %r2, 0;
	@%p1 bra 	$L__BB0_46;
	mov.u32 	%r44, %tid.x;
	mov.u32 	%r45, %ntid.x;
	mov.u32 	%r46, %ctaid.x;
	mad.lo.s32 	%r47, %r46, %r45, %r44;
	mul.lo.s32 	%r48, %r1, %r1;
	div.u32 	%r49, %r47, %r48;
	mul.lo.s32 	%r50, %r49, %r48;
	sub.s32 	%r51, %r47, %r50;
	div.u32 	%r52, %r51, %r1;
	rem.u32 	%r53, %r47, %r1;
	add.s32 	%r54, %r3, -1;
	shr.u32 	%r55, %r54, 1;
	cvta.to.global.u64 	%rd7, %rd4;
	setp.eq.s32 	%p2, %r3, 0;
	shl.b32 	%r56, %r52, 1;
	sub.s32 	%r5, %r56, %r55;
	shl.b32 	%r57, %r53, 1;
	sub.s32 	%r6, %r57, %r55;
	mad.lo.s32 	%r58, %r49, %r1, %r52;
	mad.lo.s32 	%r59, %r58, %r1, %r53;
	mul.lo.s32 	%r7, %r49, %r2;
	mul.wide.u32 	%rd8, %r59, 4;
	add.s64 	%rd3, %rd7, %rd8;
	@%p2 bra 	$L__BB0_46;
	and.b32  	%r8, %r3, 7;
	and.b32  	%r9, %r3, -8;
	neg.s32 	%r10, %r9;
	mov.b32 	%r141, 0;
$L__BB0_3:
	add.s32 	%r62, %r141, %r7;
	mul.lo.s32 	%r12, %r62, %r3;
	mul.lo.s32 	%r13, %r141, %r4;
	mov.b32 	%r142, 0;
$L__BB0_4:
	setp.lt.u32 	%p3, %r3, 8;
	add.s32 	%r15, %r5, %r142;
	add.s32 	%r64, %r12, %r142;
	mul.lo.s32 	%r16, %r64, %r3;
	add.s32 	%r65, %r15, %r13;
	mul.lo.s32 	%r17, %r65, %r4;
	mov.b32 	%r146, 0;
	@%p3 bra 	$L__BB0_23;
	mov.b32 	%r144, 0;
	mov.u32 	%r143, %r10;
$L__BB0_6:
	.pragma "nounroll";
	add.s32 	%r20, %r6, %r144;
	or.b32  	%r67, %r20, %r15;
	setp.lt.s32 	%p4, %r67, 0;
	max.u32 	%r68, %r20, %r15;
	setp.ge.u32 	%p5, %r68, %r4;
	or.pred  	%p6, %p5, %p4;
	@%p6 bra 	$L__BB0_8;
	add.s32 	%r69, %r144, %r16;
	add.s32 	%r70, %r20, %r17;
	mul.wide.u32 	%rd9, %r70, 4;
	add.s64 	%rd10, %rd1, %rd9;
	ld.global.f32 	%f1, [%rd3];
	mul.wide.u32 	%rd11, %r69, 4;
	add.s64 	%rd12, %rd2, %rd11;
	ld.global.f32 	%f2, [%rd12];
	mul.f32 	%f3, %f1, %f2;
	atom.global.add.f32 	%f4, [%rd10], %f3;
$L__BB0_8:
	add.s32 	%r21, %r20, 1;
	or.b32  	%r71, %r21, %r15;
	setp.lt.s32 	%p7, %r71, 0;
	max.u32 	%r72, %r21, %r15;
	setp.ge.u32 	%p8, %r72, %r4;
	or.pred  	%p9, %p8, %p7;
	@%p9 bra 	$L__BB0_10;
	add.s32 	%r73, %r144, %r16;
	add.s32 	%r74, %r73, 1;
	add.s32 	%r75, %r21, %r17;
	mul.wide.u32 	%rd13, %r75, 4;
	add.s64 	%rd14, %rd1, %rd13;
	ld.global.f32 	%f5, [%rd3];
	mul.wide.u32 	%rd15, %r74, 4;
	add.s64 	%rd16, %rd2, %rd15;
	ld.global.f32 	%f6, [%rd16];
	mul.f32 	%f7, %f5, %f6;
	atom.global.add.f32 	%f8, [%rd14], %f7;
$L__BB0_10:
	add.s32 	%r22, %r20, 2;
	or.b32  	%r76, %r22, %r15;
	setp.lt.s32 	%p10, %r76, 0;
	max.u32 	%r77, %r22, %r15;
	setp.ge.u32 	%p11, %r77, %r4;
	or.pred  	%p12, %p11, %p10;
	@%p12 bra 	$L__BB0_12;
	add.s32 	%r78, %r144, %r16;
	add.s32 	%r79, %r78, 2;
	add.s32 	%r80, %r22, %r17;
	mul.wide.u32 	%rd17, %r80, 4;
	add.s64 	%rd18, %rd1, %rd17;
	ld.global.f32 	%f9, [%rd3];
	mul.wide.u32 	%rd19, %r79, 4;
	add.s64 	%rd20, %rd2, %rd19;
	ld.global.f32 	%f10, [%rd20];
	mul.f32 	%f11, %f9, %f10;
	atom.global.add.f32 	%f12, [%rd18], %f11;
$L__BB0_12:
	add.s32 	%r23, %r20, 3;
	or.b32  	%r81, %r23, %r15;
	setp.lt.s32 	%p13, %r81, 0;
	max.u32 	%r82, %r23, %r15;
	setp.ge.u32 	%p14, %r82, %r4;
	or.pred  	%p15, %p14, %p13;
	@%p15 bra 	$L__BB0_14;
	add.s32 	%r83, %r144, %r16;
	add.s32 	%r84, %r83, 3;
	add.s32 	%r85, %r23, %r17;
	mul.wide.u32 	%rd21, %r85, 4;
	add.s64 	%rd22, %rd1, %rd21;
	ld.global.f32 	%f13, [%rd3];
	mul.wide.u32 	%rd23, %r84, 4;
	add.s64 	%rd24, %rd2, %rd23;
	ld.global.f32 	%f14, [%rd24];
	mul.f32 	%f15, %f13, %f14;
	atom.global.add.f32 	%f16, [%rd22], %f15;
$L__BB0_14:
	add.s32 	%r24, %r20, 4;
	or.b32  	%r86, %r24, %r15;
	setp.lt.s32 	%p16, %r86, 0;
	max.u32 	%r87, %r24, %r15;
	setp.ge.u32 	%p17, %r87, %r4;
	or.pred  	%p18, %p17, %p16;
	@%p18 bra 	$L__BB0_16;
	add.s32 	%r88, %r144, %r16;
	add.s32 	%r89, %r88, 4;
	add.s32 	%r90, %r24, %r17;
	mul.wide.u32 	%rd25, %r90, 4;
	add.s64 	%rd26, %rd1, %rd25;
	ld.global.f32 	%f17, [%rd3];
	mul.wide.u32 	%rd27, %r89, 4;
	add.s64 	%rd28, %rd2, %rd27;
	ld.global.f32 	%f18, [%rd28];
	mul.f32 	%f19, %f17, %f18;
	atom.global.add.f32 	%f20, [%rd26], %f19;
$L__BB0_16:
	add.s32 	%r25, %r20, 5;
	or.b32  	%r91, %r25, %r15;
	setp.lt.s32 	%p19, %r91, 0;
	max.u32 	%r92, %r25, %r15;
	setp.ge.u32 	%p20, %r92, %r4;
	or.pred  	%p21, %p20, %p19;
	@%p21 bra 	$L__BB0_18;
	add.s32 	%r93, %r144, %r16;
	add.s32 	%r94, %r93, 5;
	add.s32 	%r95, %r25, %r17;
	mul.wide.u32 	%rd29, %r95, 4;
	add.s64 	%rd30, %rd1, %rd29;
	ld.global.f32 	%f21, [%rd3];
	mul.wide.u32 	%rd31, %r94, 4;
	add.s64 	%rd32, %rd2, %rd31;
	ld.global.f32 	%f22, [%rd32];
	mul.f32 	%f23, %f21, %f22;
	atom.global.add.f32 	%f24, [%rd30], %f23;
$L__BB0_18:
	add.s32 	%r26, %r20, 6;
	or.b32  	%r96, %r26, %r15;
	setp.lt.s32 	%p22, %r96, 0;
	max.u32 	%r97, %r26, %r15;
	setp.ge.u32 	%p23, %r97, %r4;
	or.pred  	%p24, %p23, %p22;
	@%p24 bra 	$L__BB0_20;
	add.s32 	%r98, %r144, %r16;
	add.s32 	%r99, %r98, 6;
	add.s32 	%r100, %r26, %r17;
	mul.wide.u32 	%rd33, %r100, 4;
	add.s64 	%rd34, %rd1, %rd33;
	ld.global.f32 	%f25, [%rd3];
	mul.wide.u32 	%rd35, %r99, 4;
	add.s64 	%rd36, %rd2, %rd35;
	ld.global.f32 	%f26, [%rd36];
	mul.f32 	%f27, %f25, %f26;
	atom.global.add.f32 	%f28, [%rd34], %f27;
$L__BB0_20:
	add.s32 	%r27, %r20, 7;
	or.b32  	%r101, %r27, %r15;
	setp.lt.s32 	%p25, %r101, 0;
	max.u32 	%r102, %r27, %r15;
	setp.ge.u32 	%p26, %r102, %r4;
	or.pred  	%p27, %p26, %p25;
	@%p27 bra 	$L__BB0_22;
	add.s32 	%r103, %r144, %r16;
	add.s32 	%r104, %r103, 7;
	add.s32 	%r105, %r27, %r17;
	mul.wide.u32 	%rd37, %r105, 4;
	add.s64 	%rd38, %rd1, %rd37;
	ld.global.f32 	%f29, [%rd3];
	mul.wide.u32 	%rd39, %r104, 4;
	add.s64 	%rd40, %rd2, %rd39;
	ld.global.f32 	%f30, [%rd40];
	mul.f32 	%f31, %f29, %f30;
	atom.global.add.f32 	%f32, [%rd38], %f31;
$L__BB0_22:
	add.s32 	%r144, %r144, 8;
	add.s32 	%r143, %r143, 8;
	setp.ne.s32 	%p28, %r143, 0;
	mov.u32 	%r146, %r9;
	@%p28 bra 	$L__BB0_6;
$L__BB0_23:
	setp.eq.s32 	%p29, %r8, 0;
	@%p29 bra 	$L__BB0_44;
	add.s32 	%r106, %r8, -1;
	setp.lt.u32 	%p30, %r106, 3;
	@%p30 bra 	$L__BB0_34;
	add.s32 	%r31, %r6, %r146;
	or.b32  	%r107, %r31, %r15;
	setp.lt.s32 	%p31, %r107, 0;
	max.u32 	%r108, %r31, %r15;
	setp.ge.u32 	%p32, %r108, %r4;
	or.pred  	%p33, %p32, %p31;
	@%p33 bra 	$L__BB0_27;
	add.s32 	%r109, %r146, %r16;
	add.s32 	%r110, %r31, %r17;
	mul.wide.u32 	%rd41, %r110, 4;
	add.s64 	%rd42, %rd1, %rd41;
	ld.global.f32 	%f33, [%rd3];
	mul.wide.u32 	%rd43, %r109, 4;
	add.s64 	%rd44, %rd2, %rd43;
	ld.global.f32 	%f34, [%rd44];
	mul.f32 	%f35, %f33, %f34;
	atom.global.add.f32 	%f36, [%rd42], %f35;
$L__BB0_27:
	add.s32 	%r32, %r31, 1;
	or.b32  	%r111, %r32, %r15;
	setp.lt.s32 	%p34, %r111, 0;
	max.u32 	%r112, %r32, %r15;
	setp.ge.u32 	%p35, %r112, %r4;
	or.pred  	%p36, %p35, %p34;
	@%p36 bra 	$L__BB0_29;
	add.s32 	%r113, %r146, %r16;
	add.s32 	%r114, %r113, 1;
	add.s32 	%r115, %r32, %r17;
	mul.wide.u32 	%rd45, %r115, 4;
	add.s64 	%rd46, %rd1, %rd45;
	ld.global.f32 	%f37, [%rd3];
	mul.wide.u32 	%rd47, %r114, 4;
	add.s64 	%rd48, %rd2, %rd47;
	ld.global.f32 	%f38, [%rd48];
	mul.f32 	%f39, %f37, %f38;
	atom.global.add.f32 	%f40, [%rd46], %f39;
$L__BB0_29:
	add.s32 	%r33, %r31, 2;
	or.b32  	%r116, %r33, %r15;
	setp.lt.s32 	%p37, %r116, 0;
	max.u32 	%r117, %r33, %r15;
	setp.ge.u32 	%p38, %r117, %r4;
	or.pred  	%p39, %p38, %p37;
	@%p39 bra 	$L__BB0_31;
	add.s32 	%r118, %r146, %r16;
	add.s32 	%r119, %r118, 2;
	add.s32 	%r120, %r33, %r17;
	mul.wide.u32 	%rd49, %r120, 4;
	add.s64 	%rd50, %rd1, %rd49;
	ld.global.f32 	%f41, [%rd3];
	mul.wide.u32 	%rd51, %r119, 4;
	add.s64 	%rd52, %rd2, %rd51;
	ld.global.f32 	%f42, [%rd52];
	mul.f32 	%f43, %f41, %f42;
	atom.global.add.f32 	%f44, [%rd50], %f43;
$L__BB0_31:
	add.s32 	%r34, %r31, 3;
	or.b32  	%r121, %r34, %r15;
	setp.lt.s32 	%p40, %r121, 0;
	max.u32 	%r122, %r34, %r15;
	setp.ge.u32 	%p41, %r122, %r4;
	or.pred  	%p42, %p41, %p40;
	@%p42 bra 	$L__BB0_33;
	add.s32 	%r123, %r146, %r16;
	add.s32 	%r124, %r123, 3;
	add.s32 	%r125, %r34, %r17;
	mul.wide.u32 	%rd53, %r125, 4;
	add.s64 	%rd54, %rd1, %rd53;
	ld.global.f32 	%f45, [%rd3];
	mul.wide.u32 	%rd55, %r124, 4;
	add.s64 	%rd56, %rd2, %rd55;
	ld.global.f32 	%f46, [%rd56];
	mul.f32 	%f47, %f45, %f46;
	atom.global.add.f32 	%f48, [%rd54], %f47;
$L__BB0_33:
	add.s32 	%r146, %r146, 4;
$L__BB0_34:
	and.b32  	%r126, %r3, 3;
	setp.eq.s32 	%p43, %r126, 0;
	@%p43 bra 	$L__BB0_44;
	setp.eq.s32 	%p44, %r126, 1;
	@%p44 bra 	$L__BB0_41;
	add.s32 	%r37, %r6, %r146;
	or.b32  	%r127, %r37, %r15;
	setp.lt.s32 	%p45, %r127, 0;
	max.u32 	%r128, %r37, %r15;
	setp.ge.u32 	%p46, %r128, %r4;
	or.pred  	%p47, %p46, %p45;
	@%p47 bra 	$L__BB0_38;
	add.s32 	%r129, %r146, %r16;
	add.s32 	%r130, %r37, %r17;
	mul.wide.u32 	%rd57, %r130, 4;
	add.s64 	%rd58, %rd1, %rd57;
	ld.global.f32 	%f49, [%rd3];
	mul.wide.u32 	%rd59, %r129, 4;
	add.s64 	%rd60, %rd2, %rd59;
	ld.global.f32 	%f50, [%rd60];
	mul.f32 	%f51, %f49, %f50;
	atom.global.add.f32 	%f52, [%rd58], %f51;
$L__BB0_38:
	add.s32 	%r38, %r37, 1;
	or.b32  	%r131, %r38, %r15;
	setp.lt.s32 	%p48, %r131, 0;
	max.u32 	%r132, %r38, %r15;
	setp.ge.u32 	%p49, %r132, %r4;
	or.pred  	%p50, %p49, %p48;
	@%p50 bra 	$L__BB0_40;
	add.s32 	%r133, %r146, %r16;
	add.s32 	%r134, %r133, 1;
	add.s32 	%r135, %r38, %r17;
	mul.wide.u32 	%rd61, %r135, 4;
	add.s64 	%rd62, %rd1, %rd61;
	ld.global.f32 	%f53, [%rd3];
	mul.wide.u32 	%rd63, %r134, 4;
	add.s64 	%rd64, %rd2, %rd63;
	ld.global.f32 	%f54, [%rd64];
	mul.f32 	%f55, %f53, %f54;
	atom.global.add.f32 	%f56, [%rd62], %f55;
$L__BB0_40:
	add.s32 	%r146, %r146, 2;
$L__BB0_41:
	and.b32  	%r136, %r3, 1;
	setp.eq.b32 	%p51, %r136, 1;
	not.pred 	%p52, %p51;
	@%p52 bra 	$L__BB0_44;
	add.s32 	%r41, %r6, %r146;
	or.b32  	%r137, %r41, %r15;
	setp.lt.s32 	%p53, %r137, 0;
	max.u32 	%r138, %r41, %r15;
	setp.ge.u32 	%p54, %r138, %r4;
	or.pred  	%p55, %p54, %p53;
	@%p55 bra 	$L__BB0_44;
	add.s32 	%r139, %r146, %r16;
	add.s32 	%r140, %r41, %r17;
	mul.wide.u32 	%rd65, %r140, 4;
	add.s64 	%rd66, %rd1, %rd65;
	ld.global.f32 	%f57, [%rd3];
	mul.wide.u32 	%rd67, %r139, 4;
	add.s64 	%rd68, %rd2, %rd67;
	ld.global.f32 	%f58, [%rd68];
	mul.f32 	%f59, %f57, %f58;
	atom.global.add.f32 	%f60, [%rd66], %f59;
$L__BB0_44:
	add.s32 	%r142, %r142, 1;
	setp.ne.s32 	%p56, %r142, %r3;
	@%p56 bra 	$L__BB0_4;
	add.s32 	%r141, %r141, 1;
	setp.ne.s32 	%p57, %r141, %r2;
	@%p57 bra 	$L__BB0_3;
$L__BB0_46:
	ret;

}
	// .globl	_Z18deconv_kernel_tileILi4EEvPfS0_S0_9FmapShape11FilterShapeS1_
.visible .entry _Z18deconv_kernel_tileILi4EEvPfS0_S0_9FmapShape11FilterShapeS1_(
	.param .u64 .ptr .align 1 _Z18deconv_kernel_tileILi4EEvPfS0_S0_9FmapShape11FilterShapeS1__param_0,
	.param .u64 .ptr .align 1 _Z18deconv_kernel_tileILi4EEvPfS0_S0_9FmapShape11FilterShapeS1__param_1,
	.param .u64 .ptr .align 1 _Z18deconv_kernel_tileILi4EEvPfS0_S0_9FmapShape11FilterShapeS1__param_2,
	.param .align 4 .b8 _Z18deconv_kernel_tileILi4EEvPfS0_S0_9FmapShape11FilterShapeS1__param_3[8],
	.param .align 4 .b8 _Z18deconv_kernel_tileILi4EEvPfS0_S0_9FmapShape11FilterShapeS1__param_4[12],
	.param .align 4 .b8 _Z18deconv_kernel_tileILi4EEvPfS0_S0_9FmapShape11FilterShapeS1__param_5[8]
)
{
	.reg .pred 	%p<58>;
	.reg .b32 	%r<154>;
	.reg .b32 	%f<62>;
	.reg .b64 	%rd<69>;
	// demoted variable
	.shared .align 4 .b8 _ZZ18deconv_kernel_tileILi4EEvPfS0_S0_9FmapShape11FilterShapeS1_E2In[64];
	ld.param.u32 	%r2, [_Z18deconv_kernel_tileILi4EEvPfS0_S0_9FmapShape11FilterShapeS1__param_4+8];
	ld.param.u32 	%r3, [_Z18deconv_kernel_tileILi4EEvPfS0_S0_9FmapShape11FilterShapeS1__param_5+4];
	ld.param.u32 	%r1, [_Z18deconv_kernel_tileILi4EEvPfS0_S0_9FmapShape11FilterShapeS1__param_4+4];
	ld.param.u32 	%r50, [_Z18deconv_kernel_tileILi4EEvPfS0_S0_9FmapShape11FilterShapeS1__param_3+4];
	ld.param.u64 	%rd3, [_Z18deconv_kernel_tileILi4EEvPfS0_S0_9FmapShape11FilterShapeS1__param_0];
	ld.param.u64 	%rd4, [_Z18deconv_kernel_tileILi4EEvPfS0_S0_9FmapShape11FilterShapeS1__param_1];
	ld.param.u64 	%rd5, [_Z18deconv_kernel_tileILi4EEvPfS0_S0_9FmapShape11FilterShapeS1__param_2];
	cvta.to.global.u64 	%rd1, %rd5;
	cvta.to.global.u64 	%rd2, %rd4;
	cvta.to.global.u64 	%rd6, %rd3;
	mov.u32 	%r4, %ctaid.x;
	mov.u32 	%r51, %ctaid.y;
	mov.u32 	%r5, %ctaid.z;
	mov.u32 	%r52, %tid.x;
	mov.u32 	%r6, %tid.y;
	shl.b32 	%r53, %r51, 2;
	add.s32 	%r7, %r53, %r52;
	shl.b32 	%r54, %r5, 2;
	add.s32 	%r8, %r54, %r6;
	mad.lo.s32 	%r55, %r50, %r4, %r7;
	mad.lo.s32 	%r56, %r55, %r50, %r8;
	mul.wide.u32 	%rd7, %r56, 4;
	add.s64 	%rd8, %rd6, %rd7;
	ld.global.f32 	%f1, [%rd8];
	shl.b32 	%r57, %r52, 4;
	mov.u32 	%r58, _ZZ18deconv_kernel_tileILi4EEvPfS0_S0_9FmapShape11FilterShapeS1_E2In;
	add.s32 	%r59, %r58, %r57;
	shl.b32 	%r60, %r6, 2;
	add.s32 	%r9, %r59, %r60;
	st.shared.f32 	[%r9], %f1;
	setp.eq.s32 	%p1, %r1, 0;
	@%p1 bra 	$L__BB1_46;
	add.s32 	%r61, %r2, -1;
	shr.u32 	%r10, %r61, 1;
	setp.eq.s32 	%p2, %r2, 0;
	shl.b32 	%r11, %r7, 1;
	shl.b32 	%r62, %r8, 1;
	sub.s32 	%r12, %r62, %r10;
	@%p2 bra 	$L__BB1_46;
	and.b32  	%r13, %r2, 7;
	and.b32  	%r14, %r2, -8;
	shl.b32 	%r64, %r5, 3;
	shl.b32 	%r65, %r6, 1;
	add.s32 	%r66, %r64, %r65;
	sub.s32 	%r16, %r66, %r10;
	add.s32 	%r15, %r16, 3;
	mul.lo.s32 	%r17, %r1, %r4;
	sub.s32 	%r18, %r11, %r10;
	mov.b32 	%r145, 0;
$L__BB1_3:
	add.s32 	%r68, %r145, %r17;
	mul.lo.s32 	%r20, %r68, %r2;
	mov.b32 	%r146, 0;
$L__BB1_4:
	setp.lt.u32 	%p3, %r2, 8;
	add.s32 	%r22, %r18, %r146;
	add.s32 	%r70, %r20, %r146;
	mul.lo.s32 	%r23, %r70, %r2;
	mad.lo.s32 	%r71, %r145, %r3, %r22;
	mul.lo.s32 	%r24, %r71, %r3;
	mov.b32 	%r152, 0;
	@%p3 bra 	$L__BB1_23;
	and.b32  	%r72, %r2, -8;
	neg.s32 	%r150, %r72;
	add.s32 	%r149, %r23, 3;
	add.s32 	%r147, %r16, %r24;
	mov.u32 	%r148, %r15;
$L__BB1_6:
	.pragma "nounroll";
	add.s32 	%r73, %r148, -3;
	or.b32  	%r74, %r73, %r22;
	setp.lt.s32 	%p4, %r74, 0;
	max.u32 	%r75, %r73, %r22;
	setp.ge.u32 	%p5, %r75, %r3;
	or.pred  	%p6, %p5, %p4;
	@%p6 bra 	$L__BB1_8;
	add.s32 	%r76, %r149, -3;
	mul.wide.u32 	%rd9, %r147, 4;
	add.s64 	%rd10, %rd1, %rd9;
	ld.shared.f32 	%f2, [%r9];
	mul.wide.u32 	%rd11, %r76, 4;
	add.s64 	%rd12, %rd2, %rd11;
	ld.global.f32 	%f3, [%rd12];
	mul.f32 	%f4, %f2, %f3;
	atom.global.add.f32 	%f5, [%rd10], %f4;
$L__BB1_8:
	add.s32 	%r77, %r148, -2;
	or.b32  	%r78, %r77, %r22;
	setp.lt.s32 	%p7, %r78, 0;
	max.u32 	%r79, %r77, %r22;
	setp.ge.u32 	%p8, %r79, %r3;
	or.pred  	%p9, %p8, %p7;
	@%p9 bra 	$L__BB1_10;
	add.s32 	%r80, %r149, -2;
	add.s32 	%r81, %r147, 1;
	mul.wide.u32 	%rd13, %r81, 4;
	add.s64 	%rd14, %rd1, %rd13;
	ld.shared.f32 	%f6, [%r9];
	mul.wide.u32 	%rd15, %r80, 4;
	add.s64 	%rd16, %rd2, %rd15;
	ld.global.f32 	%f7, [%rd16];
	mul.f32 	%f8, %f6, %f7;
	atom.global.add.f32 	%f9, [%rd14], %f8;
$L__BB1_10:
	add.s32 	%r82, %r148, -1;
	or.b32  	%r83, %r82, %r22;
	setp.lt.s32 	%p10, %r83, 0;
	max.u32 	%r84, %r82, %r22;
	setp.ge.u32 	%p11, %r84, %r3;
	or.pred  	%p12, %p11, %p10;
	@%p12 bra 	$L__BB1_12;
	add.s32 	%r85, %r149, -1;
	add.s32 	%r86, %r147, 2;
	mul.wide.u32 	%rd17, %r86, 4;
	add.s64 	%rd18, %rd1, %rd17;
	ld.shared.f32 	%f10, [%r9];
	mul.wide.u32 	%rd19, %r85, 4;
	add.s64 	%rd20, %rd2, %rd19;
	ld.global.f32 	%f11, [%rd20];
	mul.f32 	%f12, %f10, %f11;
	atom.global.add.f32 	%f13, [%rd18], %f12;
$L__BB1_12:
	or.b32  	%r87, %r148, %r22;
	setp.lt.s32 	%p13, %r87, 0;
	max.u32 	%r88, %r148, %r22;
	setp.ge.u32 	%p14, %r88, %r3;
	or.pred  	%p15, %p14, %p13;
	@%p15 bra 	$L__BB1_14;
	add.s32 	%r89, %r147, 3;
	mul.wide.u32 	%rd21, %r89, 4;
	add.s64 	%rd22, %rd1, %rd21;
	ld.shared.f32 	%f14, [%r9];
	mul.wide.u32 	%rd23, %r149, 4;
	add.s64 	%rd24, %rd2, %rd23;
	ld.global.f32 	%f15, [%rd24];
	mul.f32 	%f16, %f14, %f15;
	atom.global.add.f32 	%f17, [%rd22], %f16;
$L__BB1_14:
	add.s32 	%r90, %r148, 1;
	or.b32  	%r91, %r90, %r22;
	setp.lt.s32 	%p16, %r91, 0;
	max.u32 	%r92, %r90, %r22;
	setp.ge.u32 	%p17, %r92, %r3;
	or.pred  	%p18, %p17, %p16;
	@%p18 bra 	$L__BB1_16;
	add.s32 	%r93, %r149, 1;
	add.s32 	%r94, %r147, 4;
	mul.wide.u32 	%rd25, %r94, 4;
	add.s64 	%rd26, %rd1, %rd25;
	ld.shared.f32 	%f18, [%r9];
	mul.wide.u32 	%rd27, %r93, 4;
	add.s64 	%rd28, %rd2, %rd27;
	ld.global.f32 	%f19, [%rd28];
	mul.f32 	%f20, %f18, %f19;
	atom.global.add.f32 	%f21, [%rd26], %f20;
$L__BB1_16:
	add.s32 	%r95, %r148, 2;
	or.b32  	%r96, %r95, %r22;
	setp.lt.s32 	%p19, %r96, 0;
	max.u32 	%r97, %r95, %r22;
	setp.ge.u32 	%p20, %r97, %r3;
	or.pred  	%p21, %p20, %p19;
	@%p21 bra 	$L__BB1_18;
	add.s32 	%r98, %r149, 2;
	add.s32 	%r99, %r147, 5;
	mul.wide.u32 	%rd29, %r99, 4;
	add.s64 	%rd30, %rd1, %rd29;
	ld.shared.f32 	%f22, [%r9];
	mul.wide.u32 	%rd31, %r98, 4;
	add.s64 	%rd32, %rd2, %rd31;
	ld.global.f32 	%f23, [%rd32];
	mul.f32 	%f24, %f22, %f23;
	atom.global.add.f32 	%f25, [%rd30], %f24;
$L__BB1_18:
	add.s32 	%r100, %r148, 3;
	or.b32  	%r101, %r100, %r22;
	setp.lt.s32 	%p22, %r101, 0;
	max.u32 	%r102, %r100, %r22;
	setp.ge.u32 	%p23, %r102, %r3;
	or.pred  	%p24, %p23, %p22;
	@%p24 bra 	$L__BB1_20;
	add.s32 	%r103, %r149, 3;
	add.s32 	%r104, %r147, 6;
	mul.wide.u32 	%rd33, %r104, 4;
	add.s64 	%rd34, %rd1, %rd33;
	ld.shared.f32 	%f26, [%r9];
	mul.wide.u32 	%rd35, %r103, 4;
	add.s64 	%rd36, %rd2, %rd35;
	ld.global.f32 	%f27, [%rd36];
	mul.f32 	%f28, %f26, %f27;
	atom.global.add.f32 	%f29, [%rd34], %f28;
$L__BB1_20:
	add.s32 	%r105, %r148, 4;
	or.b32  	%r106, %r105, %r22;
	setp.lt.s32 	%p25, %r106, 0;
	max.u32 	%r107, %r105, %r22;
	setp.ge.u32 	%p26, %r107, %r3;
	or.pred  	%p27, %p26, %p25;
	@%p27 bra 	$L__BB1_22;
	add.s32 	%r108, %r149, 4;
	add.s32 	%r109, %r147, 7;
	mul.wide.u32 	%rd37, %r109, 4;
	add.s64 	%rd38, %rd1, %rd37;
	ld.shared.f32 	%f30, [%r9];
	mul.wide.u32 	%rd39, %r108, 4;
	add.s64 	%rd40, %rd2, %rd39;
	ld.global.f32 	%f31, [%rd40];
	mul.f32 	%f32, %f30, %f31;
	atom.global.add.f32 	%f33, [%rd38], %f32;
$L__BB1_22:
	add.s32 	%r150, %r150, 8;
	add.s32 	%r149, %r149, 8;
	add.s32 	%r148, %r148, 8;
	add.s32 	%r147, %r147, 8;
	setp.ne.s32 	%p28, %r150, 0;
	mov.u32 	%r152, %r14;
	@%p28 bra 	$L__BB1_6;
$L__BB1_23:
	setp.eq.s32 	%p29, %r13, 0;
	@%p29 bra 	$L__BB1_44;
	add.s32 	%r110, %r13, -1;
	setp.lt.u32 	%p30, %r110, 3;
	@%p30 bra 	$L__BB1_34;
	add.s32 	%r37, %r12, %r152;
	or.b32  	%r111, %r37, %r22;
	setp.lt.s32 	%p31, %r111, 0;
	max.u32 	%r112, %r37, %r22;
	setp.ge.u32 	%p32, %r112, %r3;
	or.pred  	%p33, %p32, %p31;
	@%p33 bra 	$L__BB1_27;
	add.s32 	%r113, %r152, %r23;
	add.s32 	%r114, %r37, %r24;
	mul.wide.u32 	%rd41, %r114, 4;
	add.s64 	%rd42, %rd1, %rd41;
	ld.shared.f32 	%f34, [%r9];
	mul.wide.u32 	%rd43, %r113, 4;
	add.s64 	%rd44, %rd2, %rd43;
	ld.global.f32 	%f35, [%rd44];
	mul.f32 	%f36, %f34, %f35;
	atom.global.add.f32 	%f37, [%rd42], %f36;
$L__BB1_27:
	add.s32 	%r38, %r37, 1;
	or.b32  	%r115, %r38, %r22;
	setp.lt.s32 	%p34, %r115, 0;
	max.u32 	%r116, %r38, %r22;
	setp.ge.u32 	%p35, %r116, %r3;
	or.pred  	%p36, %p35, %p34;
	@%p36 bra 	$L__BB1_29;
	add.s32 	%r117, %r152, %r23;
	add.s32 	%r118, %r117, 1;
	add.s32 	%r119, %r38, %r24;
	mul.wide.u32 	%rd45, %r119, 4;
	add.s64 	%rd46, %rd1, %rd45;
	ld.shared.f32 	%f38, [%r9];
	mul.wide.u32 	%rd47, %r118, 4;
	add.s64 	%rd48, %rd2, %rd47;
	ld.global.f32 	%f39, [%rd48];
	mul.f32 	%f40, %f38, %f39;
	atom.global.add.f32 	%f41, [%rd46], %f40;
$L__BB1_29:
	add.s32 	%r39, %r37, 2;
	or.b32  	%r120, %r39, %r22;
	setp.lt.s32 	%p37, %r120, 0;
	max.u32 	%r121, %r39, %r22;
	setp.ge.u32 	%p38, %r121, %r3;
	or.pred  	%p39, %p38, %p37;
	@%p39 bra 	$L__BB1_31;
	add.s32 	%r122, %r152, %r23;
	add.s32 	%r123, %r122, 2;
	add.s32 	%r124, %r39, %r24;
	mul.wide.u32 	%rd49, %r124, 4;
	add.s64 	%rd50, %rd1, %rd49;
	ld.shared.f32 	%f42, [%r9];
	mul.wide.u32 	%rd51, %r123, 4;
	add.s64 	%rd52, %rd2, %rd51;
	ld.global.f32 	%f43, [%rd52];
	mul.f32 	%f44, %f42, %f43;
	atom.global.add.f32 	%f45, [%rd50], %f44;
$L__BB1_31:
	add.s32 	%r40, %r37, 3;
	or.b32  	%r125, %r40, %r22;
	setp.lt.s32 	%p40, %r125, 0;
	max.u32 	%r126, %r40, %r22;
	setp.ge.u32 	%p41, %r126, %r3;
	or.pred  	%p42, %p41, %p40;
	@%p42 bra 	$L__BB1_33;
	add.s32 	%r127, %r152, %r23;
	add.s32 	%r128, %r127, 3;
	add.s32 	%r129, %r40, %r24;
	mul.wide.u32 	%rd53, %r129, 4;
	add.s64 	%rd54, %rd1, %rd53;
	ld.shared.f32 	%f46, [%r9];
	mul.wide.u32 	%rd55, %r128, 4;
	add.s64 	%rd56, %rd2, %rd55;
	ld.global.f32 	%f47, [%rd56];
	mul.f32 	%f48, %f46, %f47;
	atom.global.add.f32 	%f49, [%rd54], %f48;
$L__BB1_33:
	add.s32 	%r152, %r152, 4;
$L__BB1_34:
	and.b32  	%r130, %r2, 3;
	setp.eq.s32 	%p43, %r130, 0;
	@%p43 bra 	$L__BB1_44;
	setp.eq.s32 	%p44, %r130, 1;
	@%p44 bra 	$L__BB1_41;
	add.s32 	%r43, %r12, %r152;
	or.b32  	%r131, %r43, %r22;
	setp.lt.s32 	%p45, %r131, 0;
	max.u32 	%r132, %r43, %r22;
	setp.ge.u32 	%p46, %r132, %r3;
	or.pred  	%p47, %p46, %p45;
	@%p47 bra 	$L__BB1_38;
	add.s32 	%r133, %r152, %r23;
	add.s32 	%r134, %r43, %r24;
	mul.wide.u32 	%rd57, %r134, 4;
	add.s64 	%rd58, %rd1, %rd57;
	ld.shared.f32 	%f50, [%r9];
	mul.wide.u32 	%rd59, %r133, 4;
	add.s64 	%rd60, %rd2, %rd59;
	ld.global.f32 	%f51, [%rd60];
	mul.f32 	%f52, %f50, %f51;
	atom.global.add.f32 	%f53, [%rd58], %f52;
$L__BB1_38:
	add.s32 	%r44, %r43, 1;
	or.b32  	%r135, %r44, %r22;
	setp.lt.s32 	%p48, %r135, 0;
	max.u32 	%r136, %r44, %r22;
	setp.ge.u32 	%p49, %r136, %r3;
	or.pred  	%p50, %p49, %p48;
	@%p50 bra 	$L__BB1_40;
	add.s32 	%r137, %r152, %r23;
	add.s32 	%r138, %r137, 1;
	add.s32 	%r139, %r44, %r24;
	mul.wide.u32 	%rd61, %r139, 4;
	add.s64 	%rd62, %rd1, %rd61;
	ld.shared.f32 	%f54, [%r9];
	mul.wide.u32 	%rd63, %r138, 4;
	add.s64 	%rd64, %rd2, %rd63;
	ld.global.f32 	%f55, [%rd64];
	mul.f32 	%f56, %f54, %f55;
	atom.global.add.f32 	%f57, [%rd62], %f56;
$L__BB1_40:
	add.s32 	%r152, %r152, 2;
$L__BB1_41:
	and.b32  	%r140, %r2, 1;
	setp.eq.b32 	%p51, %r140, 1;
	not.pred 	%p52, %p51;
	@%p52 bra 	$L__BB1_44;
	add.s32 	%r47, %r12, %r152;
	or.b32  	%r141, %r47, %r22;
	setp.lt.s32 	%p53, %r141, 0;
	max.u32 	%r142, %r47, %r22;
	setp.ge.u32 	%p54, %r142, %r3;
	or.pred  	%p55, %p54, %p53;
	@%p55 bra 	$L__BB1_44;
	add.s32 	%r143, %r152, %r23;
	add.s32 	%r144, %r47, %r24;
	mul.wide.u32 	%rd65, %r144, 4;
	add.s64 	%rd66, %rd1, %rd65;
	ld.shared.f32 	%f58, [%r9];
	mul.wide.u32 	%rd67, %r143, 4;
	add.s64 	%rd68, %rd2, %rd67;
	ld.global.f32 	%f59, [%rd68];
	mul.f32 	%f60, %f58, %f59;
	atom.global.add.f32 	%f61, [%rd66], %f60;
$L__BB1_44:
	add.s32 	%r146, %r146, 1;
	setp.ne.s32 	%p56, %r146, %r2;
	@%p56 bra 	$L__BB1_4;
	add.s32 	%r145, %r145, 1;
	setp.ne.s32 	%p57, %r145, %r1;
	@%p57 bra 	$L__BB1_3;
$L__BB1_46:
	ret;

}


// ===== COMPILED SASS (sm_100) =====

	.target	sm_100

	.elftype	@"ET_EXEC"


//--------------------- .note.nv.tkinfo           --------------------------
	.section	.note.nv.tkinfo,"",@"SHT_NOTE"
	.sectionflags	@"SHF_NOTE_NV_TKINFO"
	.tkinfo
        /*0018*/ 	.word	0x00000002
        /*0030*/ 	.string	""
        /*0030*/ 	.string	"ptxas"
        /*0030*/ 	.string	"Cuda compilation tools, release 13.0, V13.0.88"
        /*0030*/ 	.string	"Build cuda_13.0.r13.0/compiler.36424714_0"
        /*0030*/ 	.string	"-arch sm_100 -m 64 "



//--------------------- .note.nv.cuinfo           --------------------------
	.section	.note.nv.cuinfo,"",@"SHT_NOTE"
	.sectionflags	@"SHF_NOTE_NV_CUINFO"
        /*0018*/ 	.short	0x0002
        /*001a*/ 	.short	0x0064
        /*001c*/ 	.short	0x0082
	.zero		2


//--------------------- .nv.info                  --------------------------
	.section	.nv.info,"",@"SHT_CUDA_INFO"
	.align	4


	//----- nvinfo : EIATTR_REGCOUNT
	.align		4
        /*0000*/ 	.byte	0x04, 0x2f
        /*0002*/ 	.short	(.L_1 - .L_0)
	.align		4
.L_0:
        /*0004*/ 	.word	index@(_Z13deconv_kernelPfS_S_9FmapShape11FilterShapeS0_)
        /*0008*/ 	.word	0x0000001f


	//----- nvinfo : EIATTR_FRAME_SIZE
	.align		4
.L_1:
        /*000c*/ 	.byte	0x04, 0x11
        /*000e*/ 	.short	(.L_3 - .L_2)
	.align		4
.L_2:
        /*0010*/ 	.word	index@(_Z13deconv_kernelPfS_S_9FmapShape11FilterShapeS0_)
        /*0014*/ 	.word	0x00000000


	//----- nvinfo : EIATTR_REGCOUNT
	.align		4
.L_3:
        /*0018*/ 	.byte	0x04, 0x2f
        /*001a*/ 	.short	(.L_5 - .L_4)
	.align		4
.L_4:
        /*001c*/ 	.word	index@(_Z18deconv_kernel_tileILi4EEvPfS0_S0_9FmapShape11FilterShapeS1_)
        /*0020*/ 	.word	0x00000020


	//----- nvinfo : EIATTR_FRAME_SIZE
	.align		4
.L_5:
        /*0024*/ 	.byte	0x04, 0x11
        /*0026*/ 	.short	(.L_7 - .L_6)
	.align		4
.L_6:
        /*0028*/ 	.word	index@(_Z18deconv_kernel_tileILi4EEvPfS0_S0_9FmapShape11FilterShapeS1_)
        /*002c*/ 	.word	0x00000000


	//----- nvinfo : EIATTR_MIN_STACK_SIZE
	.align		4
.L_7:
        /*0030*/ 	.byte	0x04, 0x12
        /*0032*/ 	.short	(.L_9 - .L_8)
	.align		4
.L_8:
        /*0034*/ 	.word	index@(_Z18deconv_kernel_tileILi4EEvPfS0_S0_9FmapShape11FilterShapeS1_)
        /*0038*/ 	.word	0x00000000


	//----- nvinfo : EIATTR_MIN_STACK_SIZE
	.align		4
.L_9:
        /*003c*/ 	.byte	0x04, 0x12
        /*003e*/ 	.short	(.L_11 - .L_10)
	.align		4
.L_10:
        /*0040*/ 	.word	index@(_Z13deconv_kernelPfS_S_9FmapShape11FilterShapeS0_)
        /*0044*/ 	.word	0x00000000
.L_11:


//--------------------- .nv.compat                --------------------------
	.section	.nv.compat,"",@"SHT_CUDA_COMPAT_INFO"
	.align	4
        /*0000*/ 	.byte	0x02, 0x09, 0x00, 0x00, 0x02, 0x02, 0x01, 0x00, 0x02, 0x05, 0x05, 0x00, 0x03, 0x07, 0x01, 0x01
        /*0010*/ 	.byte	0x02, 0x03, 0x00, 0x00, 0x02, 0x06, 0x01, 0x00, 0x04, 0x0b, 0x08, 0x00, 0x09, 0x00, 0x00, 0x00
        /*0020*/ 	.byte	0x00, 0x00, 0x00, 0x00


//--------------------- .nv.info._Z18deconv_kernel_tileILi4EEvPfS0_S0_9FmapShape11FilterShapeS1_ --------------------------
	.section	.nv.info._Z18deconv_kernel_tileILi4EEvPfS0_S0_9FmapShape11FilterShapeS1_,"",@"SHT_CUDA_INFO"
	.sectionflags	@""
	.align	4


	//----- nvinfo : EIATTR_CUDA_API_VERSION
	.align		4
        /*0000*/ 	.byte	0x04, 0x37
        /*0002*/ 	.short	(.L_13 - .L_12)
.L_12:
        /*0004*/ 	.word	0x00000082


	//----- nvinfo : EIATTR_KPARAM_INFO
	.align		4
.L_13:
        /*0008*/ 	.byte	0x04, 0x17
        /*000a*/ 	.short	(.L_15 - .L_14)
.L_14:
        /*000c*/ 	.word	0x00000000
        /*0010*/ 	.short	0x0005
        /*0012*/ 	.short	0x002c
        /*0014*/ 	.byte	0x00, 0xf0, 0x21, 0x00


	//----- nvinfo : EIATTR_KPARAM_INFO
	.align		4
.L_15:
        /*0018*/ 	.byte	0x04, 0x17
        /*001a*/ 	.short	(.L_17 - .L_16)
.L_16:
        /*001c*/ 	.word	0x00000000
        /*0020*/ 	.short	0x0004
        /*0022*/ 	.short	0x0020
        /*0024*/ 	.byte	0x00, 0xf0, 0x31, 0x00


	//----- nvinfo : EIATTR_KPARAM_INFO
	.align		4
.L_17:
        /*0028*/ 	.byte	0x04, 0x17
        /*002a*/ 	.short	(.L_19 - .L_18)
.L_18:
        /*002c*/ 	.word	0x00000000
        /*0030*/ 	.short	0x0003
        /*0032*/ 	.short	0x0018
        /*0034*/ 	.byte	0x00, 0xf0, 0x21, 0x00


	//----- nvinfo : EIATTR_KPARAM_INFO
	.align		4
.L_19:
        /*0038*/ 	.byte	0x04, 0x17
        /*003a*/ 	.short	(.L_21 - .L_20)
.L_20:
        /*003c*/ 	.word	0x00000000
        /*0040*/ 	.short	0x0002
        /*0042*/ 	.short	0x0010
        /*0044*/ 	.byte	0x00, 0xf5, 0x21, 0x00


	//----- nvinfo : EIATTR_KPARAM_INFO
	.align		4
.L_21:
        /*0048*/ 	.byte	0x04, 0x17
        /*004a*/ 	.short	(.L_23 - .L_22)
.L_22:
        /*004c*/ 	.word	0x00000000
        /*0050*/ 	.short	0x0001
        /*0052*/ 	.short	0x0008
        /*0054*/ 	.byte	0x00, 0xf5, 0x21, 0x00


	//----- nvinfo : EIATTR_KPARAM_INFO
	.align		4
.L_23:
        /*0058*/ 	.byte	0x04, 0x17
        /*005a*/ 	.short	(.L_25 - .L_24)
.L_24:
        /*005c*/ 	.word	0x00000000
        /*0060*/ 	.short	0x0000
        /*0062*/ 	.short	0x0000
        /*0064*/ 	.byte	0x00, 0xf5, 0x21, 0x00


	//----- nvinfo : EIATTR_SPARSE_MMA_MASK
	.align		4
.L_25:
        /*0068*/ 	.byte	0x03, 0x50
        /*006a*/ 	.short	0x0000


	//----- nvinfo : EIATTR_MAXREG_COUNT
	.align		4
        /*006c*/ 	.byte	0x03, 0x1b
        /*006e*/ 	.short	0x00ff


	//----- nvinfo : EIATTR_MERCURY_ISA_VERSION
	.align		4
        /*0070*/ 	.byte	0x03, 0x5f
        /*0072*/ 	.short	0x0101


	//----- nvinfo : EIATTR_VRC_CTA_INIT_COUNT
	.align		4
        /*0074*/ 	.byte	0x02, 0x4a
	.zero		1
	.zero		1


	//----- nvinfo : EIATTR_EXIT_INSTR_OFFSETS
	.align		4
        /*0078*/ 	.byte	0x04, 0x1c
        /*007a*/ 	.short	(.L_27 - .L_26)


	//   ....[0]....
.L_26:
        /*007c*/ 	.word	0x00000170


	//   ....[1]....
        /*0080*/ 	.word	0x000001a0


	//   ....[2]....
        /*0084*/ 	.word	0x000015c0


	//----- nvinfo : EIATTR_CRS_STACK_SIZE
	.align		4
.L_27:
        /*0088*/ 	.byte	0x04, 0x1e
        /*008a*/ 	.short	(.L_29 - .L_28)
.L_28:
        /*008c*/ 	.word	0x00000000


	//----- nvinfo : EIATTR_CBANK_PARAM_SIZE
	.align		4
.L_29:
        /*0090*/ 	.byte	0x03, 0x19
        /*0092*/ 	.short	0x0034


	//----- nvinfo : EIATTR_PARAM_CBANK
	.align		4
        /*0094*/ 	.byte	0x04, 0x0a
        /*0096*/ 	.short	(.L_31 - .L_30)
	.align		4
.L_30:
        /*0098*/ 	.word	index@(.nv.constant0._Z18deconv_kernel_tileILi4EEvPfS0_S0_9FmapShape11FilterShapeS1_)
        /*009c*/ 	.short	0x0380
        /*009e*/ 	.short	0x0034


	//----- nvinfo : EIATTR_SW_WAR
	.align		4
.L_31:
        /*00a0*/ 	.byte	0x04, 0x36
        /*00a2*/ 	.short	(.L_33 - .L_32)
.L_32:
        /*00a4*/ 	.word	0x00000008
.L_33:


//--------------------- .nv.info._Z13deconv_kernelPfS_S_9FmapShape11FilterShapeS0_ --------------------------
	.section	.nv.info._Z13deconv_kernelPfS_S_9FmapShape11FilterShapeS0_,"",@"SHT_CUDA_INFO"
	.sectionflags	@""
	.align	4


	//----- nvinfo : EIATTR_CUDA_API_VERSION
	.align		4
        /*0000*/ 	.byte	0x04, 0x37
        /*0002*/ 	.short	(.L_35 - .L_34)
.L_34:
        /*0004*/ 	.word	0x00000082


	//----- nvinfo : EIATTR_KPARAM_INFO
	.align		4
.L_35:
        /*0008*/ 	.byte	0x04, 0x17
        /*000a*/ 	.short	(.L_37 - .L_36)
.L_36:
        /*000c*/ 	.word	0x00000000
        /*0010*/ 	.short	0x0005
        /*0012*/ 	.short	0x002c
        /*0014*/ 	.byte	0x00, 0xf0, 0x21, 0x00


	//----- nvinfo : EIATTR_KPARAM_INFO
	.align		4
.L_37:
        /*0018*/ 	.byte	0x04, 0x17
        /*001a*/ 	.short	(.L_39 - .L_38)
.L_38:
        /*001c*/ 	.word	0x00000000
        /*0020*/ 	.short	0x0004
        /*0022*/ 	.short	0x0020
        /*0024*/ 	.byte	0x00, 0xf0, 0x31, 0x00


	//----- nvinfo : EIATTR_KPARAM_INFO
	.align		4
.L_39:
        /*0028*/ 	.byte	0x04, 0x17
        /*002a*/ 	.short	(.L_41 - .L_40)
.L_40:
        /*002c*/ 	.word	0x00000000
        /*0030*/ 	.short	0x0003
        /*0032*/ 	.short	0x0018
        /*0034*/ 	.byte	0x00, 0xf0, 0x21, 0x00


	//----- nvinfo : EIATTR_KPARAM_INFO
	.align		4
.L_41:
        /*0038*/ 	.byte	0x04, 0x17
        /*003a*/ 	.short	(.L_43 - .L_42)
.L_42:
        /*003c*/ 	.word	0x00000000
        /*0040*/ 	.short	0x0002
        /*0042*/ 	.short	0x0010
        /*0044*/ 	.byte	0x00, 0xf5, 0x21, 0x00


	//----- nvinfo : EIATTR_KPARAM_INFO
	.align		4
.L_43:
        /*0048*/ 	.byte	0x04, 0x17
        /*004a*/ 	.short	(.L_45 - .L_44)
.L_44:
        /*004c*/ 	.word	0x00000000
        /*0050*/ 	.short	0x0001
        /*0052*/ 	.short	0x0008
        /*0054*/ 	.byte	0x00, 0xf5, 0x21, 0x00


	//----- nvinfo : EIATTR_KPARAM_INFO
	.align		4
.L_45:
        /*0058*/ 	.byte	0x04, 0x17
        /*005a*/ 	.short	(.L_47 - .L_46)
.L_46:
        /*005c*/ 	.word	0x00000000
        /*0060*/ 	.short	0x0000
        /*0062*/ 	.short	0x0000
        /*0064*/ 	.byte	0x00, 0xf5, 0x21, 0x00


	//----- nvinfo : EIATTR_SPARSE_MMA_MASK
	.align		4
.L_47:
        /*0068*/ 	.byte	0x03, 0x50
        /*006a*/ 	.short	0x0000


	//----- nvinfo : EIATTR_MAXREG_COUNT
	.align		4
        /*006c*/ 	.byte	0x03, 0x1b
        /*006e*/ 	.short	0x00ff


	//----- nvinfo : EIATTR_MERCURY_ISA_VERSION
	.align		4
        /*0070*/ 	.byte	0x03, 0x5f
        /*0072*/ 	.short	0x0101


	//----- nvinfo : EIATTR_VRC_CTA_INIT_COUNT
	.align		4
        /*0074*/ 	.byte	0x02, 0x4a
	.zero		1
	.zero		1


	//----- nvinfo : EIATTR_EXIT_INSTR_OFFSETS
	.align		4
        /*0078*/ 	.byte	0x04, 0x1c
        /*007a*/ 	.short	(.L_49 - .L_48)


	//   ....[0]....
.L_48:
        /*007c*/ 	.word	0x00000030


	//   ....[1]....
        /*0080*/ 	.word	0x000003e0


	//   ....[2]....
        /*0084*/ 	.word	0x00001850


	//----- nvinfo : EIATTR_CRS_STACK_SIZE
	.align		4
.L_49:
        /*0088*/ 	.byte	0x04, 0x1e
        /*008a*/ 	.short	(.L_51 - .L_50)
.L_50:
        /*008c*/ 	.word	0x00000000


	//----- nvinfo : EIATTR_CBANK_PARAM_SIZE
	.align		4
.L_51:
        /*0090*/ 	.byte	0x03, 0x19
        /*0092*/ 	.short	0x0034


	//----- nvinfo : EIATTR_PARAM_CBANK
	.align		4
        /*0094*/ 	.byte	0x04, 0x0a
        /*0096*/ 	.short	(.L_53 - .L_52)
	.align		4
.L_52:
        /*0098*/ 	.word	index@(.nv.constant0._Z13deconv_kernelPfS_S_9FmapShape11FilterShapeS0_)
        /*009c*/ 	.short	0x0380
        /*009e*/ 	.short	0x0034


	//----- nvinfo : EIATTR_SW_WAR
	.align		4
.L_53:
        /*00a0*/ 	.byte	0x04, 0x36
        /*00a2*/ 	.short	(.L_55 - .L_54)
.L_54:
        /*00a4*/ 	.word	0x00000008
.L_55:


//--------------------- .nv.callgraph             --------------------------
	.section	.nv.callgraph,"",@"SHT_CUDA_CALLGRAPH"
	.align	4
	.sectionentsize	8
	.align		4
        /*0000*/ 	.word	0x00000000
	.align		4
        /*0004*/ 	.word	0xffffffff
	.align		4
        /*0008*/ 	.word	0x00000000
	.align		4
        /*000c*/ 	.word	0xfffffffe
	.align		4
        /*0010*/ 	.word	0x00000000
	.align		4
        /*0014*/ 	.word	0xfffffffd
	.align		4
        /*0018*/ 	.word	0x00000000
	.align		4
        /*001c*/ 	.word	0xfffffffc


//--------------------- .text._Z18deconv_kernel_tileILi4EEvPfS0_S0_9FmapShape11FilterShapeS1_ --------------------------
	.section	.text._Z18deconv_kernel_tileILi4EEvPfS0_S0_9FmapShape11FilterShapeS1_,"ax",@progbits
	.align	128
        .global         _Z18deconv_kernel_tileILi4EEvPfS0_S0_9FmapShape11FilterShapeS1_
        .type           _Z18deconv_kernel_tileILi4EEvPfS0_S0_9FmapShape11FilterShapeS1_,@function
        .size           _Z18deconv_kernel_tileILi4EEvPfS0_S0_9FmapShape11FilterShapeS1_,(.L_x_74 - _Z18deconv_kernel_tileILi4EEvPfS0_S0_9FmapShape11FilterShapeS1_)
        .other          _Z18deconv_kernel_tileILi4EEvPfS0_S0_9FmapShape11FilterShapeS1_,@"STO_CUDA_ENTRY STV_DEFAULT"
_Z18deconv_kernel_tileILi4EEvPfS0_S0_9FmapShape11FilterShapeS1_:
.text._Z18deconv_kernel_tileILi4EEvPfS0_S0_9FmapShape11FilterShapeS1_:
[----:B------:R-:W-:Y:S01]  /*0000*/  LDC R1, c[0x0][0x37c] ;  /* 0x0000df00ff017b82 */ /* 0x000fe20000000800 */
[----:B------:R-:W0:Y:S07]  /*0010*/  S2R R4, SR_CTAID.Y ;  /* 0x0000000000047919 */ /* 0x000e2e0000002600 */
[----:B------:R-:W1:Y:S01]  /*0020*/  S2UR UR11, SR_CTAID.X ;  /* 0x00000000000b79c3 */ /* 0x000e620000002500 */
[----:B------:R-:W2:Y:S01]  /*0030*/  LDCU.64 UR12, c[0x0][0x358] ;  /* 0x00006b00ff0c77ac */ /* 0x000ea20008000a00 */
[----:B------:R-:W0:Y:S01]  /*0040*/  S2R R9, SR_TID.X ;  /* 0x0000000000097919 */ /* 0x000e220000002100 */
[----:B------:R-:W3:Y:S01]  /*0050*/  LDCU UR6, c[0x0][0x3a4] ;  /* 0x00007480ff0677ac */ /* 0x000ee20008000800 */
[----:B------:R-:W4:Y:S04]  /*0060*/  S2R R5, SR_CTAID.Z ;  /* 0x0000000000057919 */ /* 0x000f280000002700 */
[----:B------:R-:W1:Y:S01]  /*0070*/  LDC R7, c[0x0][0x39c] ;  /* 0x0000e700ff077b82 */ /* 0x000e620000000800 */
[----:B------:R-:W4:Y:S07]  /*0080*/  S2R R6, SR_TID.Y ;  /* 0x0000000000067919 */ /* 0x000f2e0000002200 */
[----:B------:R-:W5:Y:S01]  /*0090*/  LDC.64 R2, c[0x0][0x380] ;  /* 0x0000e000ff027b82 */ /* 0x000f620000000a00 */
[----:B0-----:R-:W-:-:S04]  /*00a0*/  IMAD R4, R4, 0x4, R9 ;  /* 0x0000000404047824 */ /* 0x001fc800078e0209 */
[----:B-1----:R-:W-:Y:S02]  /*00b0*/  IMAD R0, R7, UR11, R4 ;  /* 0x0000000b07007c24 */ /* 0x002fe4000f8e0204 */
[----:B----4-:R-:W-:-:S04]  /*00c0*/  IMAD R5, R5, 0x4, R6 ;  /* 0x0000000405057824 */ /* 0x010fc800078e0206 */
[----:B------:R-:W-:-:S04]  /*00d0*/  IMAD R7, R0, R7, R5 ;  /* 0x0000000700077224 */ /* 0x000fc800078e0205 */
[----:B-----5:R-:W-:-:S06]  /*00e0*/  IMAD.WIDE.U32 R2, R7, 0x4, R2 ;  /* 0x0000000407027825 */ /* 0x020fcc00078e0002 */
[----:B--2---:R-:W2:Y:S01]  /*00f0*/  LDG.E R3, desc[UR12][R2.64] ;  /* 0x0000000c02037981 */ /* 0x004ea2000c1e1900 */
[----:B------:R-:W0:Y:S01]  /*0100*/  S2UR UR5, SR_CgaCtaId ;  /* 0x00000000000579c3 */ /* 0x000e220000008800 */
[----:B------:R-:W-:Y:S01]  /*0110*/  UMOV UR4, 0x400 ;  /* 0x0000040000047882 */ /* 0x000fe20000000000 */
[----:B---3--:R-:W-:Y:S01]  /*0120*/  ISETP.NE.AND P0, PT, RZ, UR6, PT ;  /* 0x00000006ff007c0c */ /* 0x008fe2000bf05270 */
[----:B0-----:R-:W-:-:S06]  /*0130*/  ULEA UR4, UR5, UR4, 0x18 ;  /* 0x0000000405047291 */ /* 0x001fcc000f8ec0ff */
[----:B------:R-:W-:-:S04]  /*0140*/  LEA R0, R9, UR4, 0x4 ;  /* 0x0000000409007c11 */ /* 0x000fc8000f8e20ff */
[----:B------:R-:W-:-:S05]  /*0150*/  LEA R0, R6, R0, 0x2 ;  /* 0x0000000006007211 */ /* 0x000fca00078e10ff */
[----:B--2---:R0:W-:Y:S01]  /*0160*/  STS [R0], R3 ;  /* 0x0000000300007388 */ /* 0x0041e20000000800 */
[----:B------:R-:W-:Y:S05]  /*0170*/  @!P0 EXIT ;  /* 0x000000000000894d */ /* 0x000fea0003800000 */
[----:B------:R-:W1:Y:S02]  /*0180*/  LDCU UR6, c[0x0][0x3a8] ;  /* 0x00007500ff0677ac */ /* 0x000e640008000800 */
[----:B-1----:R-:W-:-:S13]  /*0190*/  ISETP.NE.AND P0, PT, RZ, UR6, PT ;  /* 0x00000006ff007c0c */ /* 0x002fda000bf05270 */
[----:B------:R-:W-:Y:S05]  /*01a0*/  @!P0 EXIT ;  /* 0x000000000000894d */ /* 0x000fea0003800000 */
[----:B------:R-:W-:Y:S02]  /*01b0*/  UIADD3 UR4, UPT, UPT, UR6, -0x1, URZ ;  /* 0xffffffff06047890 */ /* 0x000fe4000fffe0ff */
[----:B------:R-:W-:Y:S02]  /*01c0*/  ULOP3.LUT UR6, UR6, 0x7, URZ, 0xc0, !UPT ;  /* 0x0000000706067892 */ /* 0x000fe4000f8ec0ff */
[----:B------:R-:W-:-:S04]  /*01d0*/  USHF.R.U32.HI UR4, URZ, 0x1, UR4 ;  /* 0x00000001ff047899 */ /* 0x000fc80008011604 */
[----:B------:R-:W-:Y:S02]  /*01e0*/  UIADD3 UR5, UPT, UPT, -UR4, URZ, URZ ;  /* 0x000000ff04057290 */ /* 0x000fe4000fffe1ff */
[C---:B0-----:R-:W-:Y:S02]  /*01f0*/  LEA R3, R5.reuse, -UR4, 0x1 ;  /* 0x8000000405037c11 */ /* 0x041fe4000f8e08ff */
[----:B------:R-:W-:Y:S01]  /*0200*/  LEA R4, R4, -UR4, 0x1 ;  /* 0x8000000404047c11 */ /* 0x000fe2000f8e08ff */
[----:B------:R-:W-:Y:S01]  /*0210*/  UMOV UR4, URZ ;  /* 0x000000ff00047c82 */ /* 0x000fe20008000000 */
[----:B------:R-:W-:-:S05]  /*0220*/  LEA R2, R5, UR5, 0x1 ;  /* 0x0000000505027c11 */ /* 0x000fca000f8e08ff */
[----:B------:R-:W-:-:S07]  /*0230*/  VIADD R5, R2, 0x3 ;  /* 0x0000000302057836 */ /* 0x000fce0000000000 */
.L_x_35:
[----:B0-----:R-:W0:Y:S01]  /*0240*/  LDCU UR8, c[0x0][0x3a4] ;  /* 0x00007480ff0877ac */ /* 0x001e220008000800 */
[----:B------:R-:W-:Y:S01]  /*0250*/  UMOV UR5, URZ ;  /* 0x000000ff00057c82 */ /* 0x000fe20008000000 */
[----:B01234-:R-:W-:-:S12]  /*0260*/  UIMAD UR8, UR11, UR8, UR4 ;  /* 0x000000080b0872a4 */ /* 0x01ffd8000f8e0204 */
.L_x_34:
[----:B0-----:R-:W0:Y:S01]  /*0270*/  LDCU UR7, c[0x0][0x3a8] ;  /* 0x00007500ff0777ac */ /* 0x001e220008000800 */
[----:B-1----:R-:W-:Y:S02]  /*0280*/  VIADD R6, R4, UR5 ;  /* 0x0000000504067c36 */ /* 0x002fe40008000000 */
[----:B------:R-:W-:Y:S01]  /*0290*/  IMAD.MOV.U32 R10, RZ, RZ, RZ ;  /* 0x000000ffff0a7224 */ /* 0x000fe200078e00ff */
[----:B------:R-:W1:Y:S01]  /*02a0*/  LDCU UR9, c[0x0][0x3b0] ;  /* 0x00007600ff0977ac */ /* 0x000e620008000800 */
[----:B0-----:R-:W-:Y:S02]  /*02b0*/  UISETP.GE.U32.AND UP1, UPT, UR7, 0x8, UPT ;  /* 0x000000080700788c */ /* 0x001fe4000bf26070 */
[----:B------:R-:W-:Y:S01]  /*02c0*/  UIMAD UR14, UR8, UR7, UR5 ;  /* 0x00000007080e72a4 */ /* 0x000fe2000f8e0205 */
[----:B-1----:R-:W-:Y:S01]  /*02d0*/  MOV R7, UR9 ;  /* 0x0000000900077c02 */ /* 0x002fe20008000f00 */
[----:B------:R-:W-:-:S04]  /*02e0*/  UIADD3 UR5, UPT, UPT, UR5, 0x1, URZ ;  /* 0x0000000105057890 */ /* 0x000fc8000fffe0ff */
[----:B------:R-:W-:Y:S01]  /*02f0*/  IMAD R8, R7, UR4, R6 ;  /* 0x0000000407087c24 */ /* 0x000fe2000f8e0206 */
[----:B------:R-:W-:Y:S01]  /*0300*/  UISETP.NE.AND UP0, UPT, UR5, UR7, UPT ;  /* 0x000000070500728c */ /* 0x000fe2000bf05270 */
[----:B--234-:R-:W-:Y:S10]  /*0310*/  BRA.U !UP1, `(.L_x_0) ;  /* 0x0000000909407547 */ /* 0x01cff4000b800000 */
[----:B------:R-:W0:Y:S01]  /*0320*/  LDC R9, c[0x0][0x3b0] ;  /* 0x0000ec00ff097b82 */ /* 0x000e220000000800 */
[----:B------:R-:W-:Y:S01]  /*0330*/  ULOP3.LUT UR9, UR7, 0xfffffff8, URZ, 0xc0, !UPT ;  /* 0xfffffff807097892 */ /* 0x000fe2000f8ec0ff */
[----:B------:R-:W-:Y:S01]  /*0340*/  IMAD R10, R8, R7, R2 ;  /* 0x00000007080a7224 */ /* 0x000fe200078e0202 */
[----:B------:R-:W-:Y:S01]  /*0350*/  UIMAD UR7, UR14, UR7, 0x3 ;  /* 0x000000030e0774a4 */ /* 0x000fe2000f8e0207 */
[----:B------:R-:W-:Y:S01]  /*0360*/  IMAD.MOV.U32 R11, RZ, RZ, R5 ;  /* 0x000000ffff0b7224 */ /* 0x000fe200078e0005 */
[----:B------:R-:W-:-:S03]  /*0370*/  UIADD3 UR10, UPT, UPT, -UR9, URZ, URZ ;  /* 0x000000ff090a7290 */ /* 0x000fc6000fffe1ff */
[----:B------:R-:W1:Y:S01]  /*0380*/  LDC.64 R12, c[0x0][0x390] ;  /* 0x0000e400ff0c7b82 */ /* 0x000e620000000a00 */
[----:B------:R-:W-:-:S07]  /*0390*/  MOV R21, UR7 ;  /* 0x0000000700157c02 */ /* 0x000fce0008000f00 */
[----:B------:R-:W2:Y:S02]  /*03a0*/  LDC.64 R14, c[0x0][0x388] ;  /* 0x0000e200ff0e7b82 */ /* 0x000ea40000000a00 */
.L_x_17:
[C---:B------:R-:W-:Y:S01]  /*03b0*/  VIADD R27, R11.reuse, 0xfffffffd ;  /* 0xfffffffd0b1b7836 */ /* 0x040fe20000000000 */
[CC--:B0--34-:R-:W-:Y:S01]  /*03c0*/  LOP3.LUT R18, R11.reuse, R6.reuse, RZ, 0xfc, !PT ;  /* 0x000000060b127212 */ /* 0x0d9fe200078efcff */
[C---:B------:R-:W-:Y:S01]  /*03d0*/  VIADD R25, R11.reuse, 0xfffffffe ;  /* 0xfffffffe0b197836 */ /* 0x040fe20000000000 */
[C---:B------:R-:W-:Y:S01]  /*03e0*/  IADD3 R23, PT, PT, R11.reuse, -0x1, RZ ;  /* 0xffffffff0b177810 */ /* 0x040fe20007ffe0ff */
[----:B------:R-:W-:Y:S01]  /*03f0*/  VIADD R19, R11, 0x2 ;  /* 0x000000020b137836 */ /* 0x000fe20000000000 */
[-C--:B------:R-:W-:Y:S01]  /*0400*/  LOP3.LUT R7, R27, R6.reuse, RZ, 0xfc, !PT ;  /* 0x000000061b077212 */ /* 0x080fe200078efcff */
[----:B------:R-:W-:Y:S01]  /*0410*/  VIADD R29, R11, 0x1 ;  /* 0x000000010b1d7836 */ /* 0x000fe20000000000 */
[----:B------:R-:W-:Y:S01]  /*0420*/  LOP3.LUT R16, R25, R6, RZ, 0xfc, !PT ;  /* 0x0000000619107212 */ /* 0x000fe200078efcff */
[----:B------:R-:W-:Y:S01]  /*0430*/  UIADD3 UR10, UPT, UPT, UR10, 0x8, URZ ;  /* 0x000000080a0a7890 */ /* 0x000fe2000fffe0ff */
[----:B------:R-:W-:Y:S01]  /*0440*/  ISETP.GE.AND P6, PT, R7, RZ, PT ;  /* 0x000000ff0700720c */ /* 0x000fe20003fc6270 */
[----:B------:R-:W-:Y:S01]  /*0450*/  BSSY.RECONVERGENT B0, `(.L_x_1) ;  /* 0x000002a000007945 */ /* 0x000fe20003800200 */
[----:B------:R-:W-:Y:S01]  /*0460*/  ISETP.GE.AND P0, PT, R16, RZ, PT ;  /* 0x000000ff1000720c */ /* 0x000fe20003f06270 */
[----:B------:R-:W-:Y:S01]  /*0470*/  UISETP.NE.AND UP1, UPT, UR10, URZ, UPT ;  /* 0x000000ff0a00728c */ /* 0x000fe2000bf25270 */
[----:B------:R-:W-:-:S02]  /*0480*/  ISETP.GE.AND P5, PT, R18, RZ, PT ;  /* 0x000000ff1200720c */ /* 0x000fc40003fa6270 */
[----:B0-----:R-:W-:Y:S02]  /*0490*/  MOV R7, R9 ;  /* 0x0000000900077202 */ /* 0x001fe40000000f00 */
[----:B------:R-:W-:Y:S02]  /*04a0*/  VIMNMX.U32 R16, PT, PT, R6, R11, !PT ;  /* 0x0000000b06107248 */ /* 0x000fe40007fe0000 */
[-C--:B------:R-:W-:Y:S02]  /*04b0*/  LOP3.LUT R17, R23, R6.reuse, RZ, 0xfc, !PT ;  /* 0x0000000617117212 */ /* 0x080fe400078efcff */
[----:B------:R-:W-:Y:S02]  /*04c0*/  ISETP.GE.U32.OR P5, PT, R16, R7, !P5 ;  /* 0x000000071000720c */ /* 0x000fe40006fa6470 */
[----:B------:R-:W-:Y:S02]  /*04d0*/  LOP3.LUT R20, R19, R6, RZ, 0xfc, !PT ;  /* 0x0000000613147212 */ /* 0x000fe400078efcff */
[----:B------:R-:W-:-:S02]  /*04e0*/  VIMNMX.U32 R16, PT, PT, R6, R27, !PT ;  /* 0x0000001b06107248 */ /* 0x000fc40007fe0000 */
[----:B------:R-:W-:Y:S02]  /*04f0*/  LOP3.LUT R18, R29, R6, RZ, 0xfc, !PT ;  /* 0x000000061d127212 */ /* 0x000fe400078efcff */
[----:B------:R-:W-:Y:S01]  /*0500*/  ISETP.GE.AND P4, PT, R17, RZ, PT ;  /* 0x000000ff1100720c */ /* 0x000fe20003f86270 */
[C---:B------:R-:W-:Y:S01]  /*0510*/  VIADD R17, R11.reuse, 0x3 ;  /* 0x000000030b117836 */ /* 0x040fe20000000000 */
[----:B------:R-:W-:Y:S02]  /*0520*/  ISETP.GE.AND P2, PT, R20, RZ, PT ;  /* 0x000000ff1400720c */ /* 0x000fe40003f46270 */
[----:B------:R-:W-:Y:S02]  /*0530*/  ISETP.GE.U32.OR P6, PT, R16, R7, !P6 ;  /* 0x000000071000720c */ /* 0x000fe400077c6470 */
[----:B------:R-:W-:Y:S02]  /*0540*/  ISETP.GE.AND P3, PT, R18, RZ, PT ;  /* 0x000000ff1200720c */ /* 0x000fe40003f66270 */
[C---:B------:R-:W-:Y:S01]  /*0550*/  VIMNMX.U32 R20, PT, PT, R6.reuse, R23, !PT ;  /* 0x0000001706147248 */ /* 0x040fe20007fe0000 */
[----:B------:R-:W-:Y:S01]  /*0560*/  VIADD R23, R11, 0x4 ;  /* 0x000000040b177836 */ /* 0x000fe20000000000 */
[----:B------:R-:W-:-:S02]  /*0570*/  VIMNMX.U32 R18, PT, PT, R6, R25, !PT ;  /* 0x0000001906127248 */ /* 0x000fc40007fe0000 */
[-C--:B------:R-:W-:Y:S02]  /*0580*/  LOP3.LUT R22, R17, R6.reuse, RZ, 0xfc, !PT ;  /* 0x0000000611167212 */ /* 0x080fe400078efcff */
[-C--:B------:R-:W-:Y:S02]  /*0590*/  ISETP.GE.U32.OR P4, PT, R20, R7.reuse, !P4 ;  /* 0x000000071400720c */ /* 0x080fe40006786470 */
[----:B------:R-:W-:Y:S02]  /*05a0*/  ISETP.GE.U32.OR P0, PT, R18, R7, !P0 ;  /* 0x000000071200720c */ /* 0x000fe40004706470 */
[C---:B------:R-:W-:Y:S02]  /*05b0*/  VIMNMX.U32 R16, PT, PT, R6.reuse, R29, !PT ;  /* 0x0000001d06107248 */ /* 0x040fe40007fe0000 */
[----:B------:R-:W-:Y:S02]  /*05c0*/  VIMNMX.U32 R20, PT, PT, R6, R17, !PT ;  /* 0x0000001106147248 */ /* 0x000fe40007fe0000 */
[----:B------:R-:W-:-:S02]  /*05d0*/  LOP3.LUT R17, R23, R6, RZ, 0xfc, !PT ;  /* 0x0000000617117212 */ /* 0x000fc400078efcff */
[----:B------:R-:W-:Y:S02]  /*05e0*/  ISETP.GE.AND P1, PT, R22, RZ, PT ;  /* 0x000000ff1600720c */ /* 0x000fe40003f26270 */
[----:B------:R-:W-:Y:S02]  /*05f0*/  P2R R22, PR, RZ, 0x1 ;  /* 0x00000001ff167803 */ /* 0x000fe40000000000 */
[----:B------:R-:W-:Y:S02]  /*0600*/  ISETP.GE.U32.OR P3, PT, R16, R7, !P3 ;  /* 0x000000071000720c */ /* 0x000fe40005f66470 */
[C---:B------:R-:W-:Y:S02]  /*0610*/  VIMNMX.U32 R18, PT, PT, R6.reuse, R19, !PT ;  /* 0x0000001306127248 */ /* 0x040fe40007fe0000 */
[----:B------:R-:W-:Y:S02]  /*0620*/  VIMNMX.U32 R16, PT, PT, R6, R23, !PT ;  /* 0x0000001706107248 */ /* 0x000fe40007fe0000 */
[----:B------:R-:W-:-:S02]  /*0630*/  ISETP.GE.AND P0, PT, R17, RZ, PT ;  /* 0x000000ff1100720c */ /* 0x000fc40003f06270 */
[-C--:B------:R-:W-:Y:S02]  /*0640*/  ISETP.GE.U32.OR P2, PT, R18, R7.reuse, !P2 ;  /* 0x000000071200720c */ /* 0x080fe40005746470 */
[-C--:B------:R-:W-:Y:S02]  /*0650*/  ISETP.GE.U32.OR P1, PT, R20, R7.reuse, !P1 ;  /* 0x000000071400720c */ /* 0x080fe40004f26470 */
[----:B------:R-:W-:Y:S01]  /*0660*/  ISETP.GE.U32.OR P0, PT, R16, R7, !P0 ;  /* 0x000000071000720c */ /* 0x000fe20004706470 */
[----:B------:R-:W-:-:S12]  /*0670*/  @P6 BRA `(.L_x_2) ;  /* 0x00000000001c6947 */ /* 0x000fd80003800000 */
[----:B------:R-:W-:Y:S01]  /*0680*/  IADD3 R17, PT, PT, R21, -0x3, RZ ;  /* 0xfffffffd15117810 */ /* 0x000fe20007ffe0ff */
[----:B------:R-:W0:Y:S04]  /*0690*/  LDS R20, [R0] ;  /* 0x0000000000147984 */ /* 0x000e280000000800 */
[----:B--2---:R-:W-:-:S06]  /*06a0*/  IMAD.WIDE.U32 R16, R17, 0x4, R14 ;  /* 0x0000000411107825 */ /* 0x004fcc00078e000e */
[----:B------:R-:W0:Y:S01]  /*06b0*/  LDG.E R17, desc[UR12][R16.64] ;  /* 0x0000000c10117981 */ /* 0x000e22000c1e1900 */
[----:B-1----:R-:W-:-:S04]  /*06c0*/  IMAD.WIDE.U32 R18, R10, 0x4, R12 ;  /* 0x000000040a127825 */ /* 0x002fc800078e000c */
[----:B0-----:R-:W-:-:S05]  /*06d0*/  FMUL R23, R20, R17 ;  /* 0x0000001114177220 */ /* 0x001fca0000400000 */
[----:B------:R0:W-:Y:S02]  /*06e0*/  REDG.E.ADD.F32.FTZ.RN.STRONG.GPU desc[UR12][R18.64], R23 ;  /* 0x00000017120079a6 */ /* 0x0001e4000c12f30c */
.L_x_2:
[----:B------:R-:W-:Y:S05]  /*06f0*/  BSYNC.RECONVERGENT B0 ;  /* 0x0000000000007941 */ /* 0x000fea0003800200 */
.L_x_1:
[----:B------:R-:W-:Y:S01]  /*0700*/  ISETP.NE.AND P6, PT, R22, RZ, PT ;  /* 0x000000ff1600720c */ /* 0x000fe20003fc5270 */
[----:B------:R-:W-:-:S12]  /*0710*/  BSSY.RECONVERGENT B0, `(.L_x_3) ;  /* 0x000000a000007945 */ /* 0x000fd80003800200 */
[----:B------:R-:W-:Y:S05]  /*0720*/  @P6 BRA `(.L_x_4) ;  /* 0x0000000000206947 */ /* 0x000fea0003800000 */
[----:B------:R-:W-:Y:S01]  /*0730*/  VIADD R17, R21, 0xfffffffe ;  /* 0xfffffffe15117836 */ /* 0x000fe20000000000 */
[----:B0-----:R-:W0:Y:S03]  /*0740*/  LDS R23, [R0] ;  /* 0x0000000000177984 */ /* 0x001e260000000800 */
[----:B--2---:R-:W-:-:S06]  /*0750*/  IMAD.WIDE.U32 R16, R17, 0x4, R14 ;  /* 0x0000000411107825 */ /* 0x004fcc00078e000e */
[----:B------:R-:W0:Y:S01]  /*0760*/  LDG.E R16, desc[UR12][R16.64] ;  /* 0x0000000c10107981 */ /* 0x000e22000c1e1900 */
[----:B------:R-:W-:-:S05]  /*0770*/  IADD3 R19, PT, PT, R10, 0x1, RZ ;  /* 0x000000010a137810 */ /* 0x000fca0007ffe0ff */
[----:B-1----:R-:W-:-:S04]  /*0780*/  IMAD.WIDE.U32 R18, R19, 0x4, R12 ;  /* 0x0000000413127825 */ /* 0x002fc800078e000c */
[----:B0-----:R-:W-:-:S05]  /*0790*/  FMUL R23, R23, R16 ;  /* 0x0000001017177220 */ /* 0x001fca0000400000 */
[----:B------:R3:W-:Y:S02]  /*07a0*/  REDG.E.ADD.F32.FTZ.RN.STRONG.GPU desc[UR12][R18.64], R23 ;  /* 0x00000017120079a6 */ /* 0x0007e4000c12f30c */
.L_x_4:
[----:B------:R-:W-:Y:S05]  /*07b0*/  BSYNC.RECONVERGENT B0 ;  /* 0x0000000000007941 */ /* 0x000fea0003800200 */
.L_x_3:
[----:B------:R-:W-:Y:S04]  /*07c0*/  BSSY.RECONVERGENT B0, `(.L_x_5) ;  /* 0x000000a000007945 */ /* 0x000fe80003800200 */
[----:B------:R-:W-:Y:S05]  /*07d0*/  @P4 BRA `(.L_x_6) ;  /* 0x0000000000204947 */ /* 0x000fea0003800000 */
[----:B------:R-:W-:Y:S01]  /*07e0*/  VIADD R17, R21, 0xffffffff ;  /* 0xffffffff15117836 */ /* 0x000fe20000000000 */
[----:B0--3--:R-:W0:Y:S03]  /*07f0*/  LDS R23, [R0] ;  /* 0x0000000000177984 */ /* 0x009e260000000800 */
[----:B--2---:R-:W-:-:S06]  /*0800*/  IMAD.WIDE.U32 R16, R17, 0x4, R14 ;  /* 0x0000000411107825 */ /* 0x004fcc00078e000e */
[----:B------:R-:W0:Y:S01]  /*0810*/  LDG.E R16, desc[UR12][R16.64] ;  /* 0x0000000c10107981 */ /* 0x000e22000c1e1900 */
[----:B------:R-:W-:-:S05]  /*0820*/  IADD3 R19, PT, PT, R10, 0x2, RZ ;  /* 0x000000020a137810 */ /* 0x000fca0007ffe0ff */
[----:B-1----:R-:W-:-:S04]  /*0830*/  IMAD.WIDE.U32 R18, R19, 0x4, R12 ;  /* 0x0000000413127825 */ /* 0x002fc800078e000c */
[----:B0-----:R-:W-:-:S05]  /*0840*/  FMUL R23, R23, R16 ;  /* 0x0000001017177220 */ /* 0x001fca0000400000 */
[----:B------:R4:W-:Y:S02]  /*0850*/  REDG.E.ADD.F32.FTZ.RN.STRONG.GPU desc[UR12][R18.64], R23 ;  /* 0x00000017120079a6 */ /* 0x0009e4000c12f30c */
.L_x_6:
[----:B------:R-:W-:Y:S05]  /*0860*/  BSYNC.RECONVERGENT B0 ;  /* 0x0000000000007941 */ /* 0x000fea0003800200 */
.L_x_5:
[----:B------:R-:W-:Y:S04]  /*0870*/  BSSY.RECONVERGENT B0, `(.L_x_7) ;  /* 0x0000009000007945 */ /* 0x000fe80003800200 */
[----:B------:R-:W-:Y:S05]  /*0880*/  @P5 BRA `(.L_x_8) ;  /* 0x00000000001c5947 */ /* 0x000fea0003800000 */
[----:B--2---:R-:W-:Y:S01]  /*0890*/  IMAD.WIDE.U32 R16, R21, 0x4, R14 ;  /* 0x0000000415107825 */ /* 0x004fe200078e000e */
[----:B0--34-:R-:W0:Y:S05]  /*08a0*/  LDS R23, [R0] ;  /* 0x0000000000177984 */ /* 0x019e2a0000000800 */
[----:B------:R-:W0:Y:S01]  /*08b0*/  LDG.E R16, desc[UR12][R16.64] ;  /* 0x0000000c10107981 */ /* 0x000e22000c1e1900 */
[----:B------:R-:W-:-:S04]  /*08c0*/  VIADD R19, R10, 0x3 ;  /* 0x000000030a137836 */ /* 0x000fc80000000000 */
[----:B-1----:R-:W-:-:S04]  /*08d0*/  IMAD.WIDE.U32 R18, R19, 0x4, R12 ;  /* 0x0000000413127825 */ /* 0x002fc800078e000c */
[----:B0-----:R-:W-:-:S05]  /*08e0*/  FMUL R23, R23, R16 ;  /* 0x0000001017177220 */ /* 0x001fca0000400000 */
[----:B------:R0:W-:Y:S02]  /*08f0*/  REDG.E.ADD.F32.FTZ.RN.STRONG.GPU desc[UR12][R18.64], R23 ;  /* 0x00000017120079a6 */ /* 0x0001e4000c12f30c */
.L_x_8:
[----:B------:R-:W-:Y:S05]  /*0900*/  BSYNC.RECONVERGENT B0 ;  /* 0x0000000000007941 */ /* 0x000fea0003800200 */
.L_x_7:
[----:B------:R-:W-:Y:S04]  /*0910*/  BSSY.RECONVERGENT B0, `(.L_x_9) ;  /* 0x000000a000007945 */ /* 0x000fe80003800200 */
[----:B------:R-:W-:Y:S05]  /*0920*/  @P3 BRA `(.L_x_10) ;  /* 0x0000000000203947 */ /* 0x000fea0003800000 */
[----:B------:R-:W-:Y:S01]  /*0930*/  IADD3 R17, PT, PT, R21, 0x1, RZ ;  /* 0x0000000115117810 */ /* 0x000fe20007ffe0ff */
[----:B0--34-:R-:W0:Y:S04]  /*0940*/  LDS R23, [R0] ;  /* 0x0000000000177984 */ /* 0x019e280000000800 */
[----:B--2---:R-:W-:-:S06]  /*0950*/  IMAD.WIDE.U32 R16, R17, 0x4, R14 ;  /* 0x0000000411107825 */ /* 0x004fcc00078e000e */
[----:B------:R-:W0:Y:S01]  /*0960*/  LDG.E R16, desc[UR12][R16.64] ;  /* 0x0000000c10107981 */ /* 0x000e22000c1e1900 */
[----:B------:R-:W-:-:S04]  /*0970*/  VIADD R19, R10, 0x4 ;  /* 0x000000040a137836 */ /* 0x000fc80000000000 */
[----:B-1----:R-:W-:-:S04]  /*0980*/  IMAD.WIDE.U32 R18, R19, 0x4, R12 ;  /* 0x0000000413127825 */ /* 0x002fc800078e000c */
[----:B0-----:R-:W-:-:S05]  /*0990*/  FMUL R23, R23, R16 ;  /* 0x0000001017177220 */ /* 0x001fca0000400000 */
[----:B------:R0:W-:Y:S02]  /*09a0*/  REDG.E.ADD.F32.FTZ.RN.STRONG.GPU desc[UR12][R18.64], R23 ;  /* 0x00000017120079a6 */ /* 0x0001e4000c12f30c */
.L_x_10:
[----:B------:R-:W-:Y:S05]  /*09b0*/  BSYNC.RECONVERGENT B0 ;  /* 0x0000000000007941 */ /* 0x000fea0003800200 */
.L_x_9:
        /* <DEDUP_REMOVED lines=10> */
.L_x_12:
[----:B------:R-:W-:Y:S05]  /*0a60*/  BSYNC.RECONVERGENT B0 ;  /* 0x0000000000007941 */ /* 0x000fea0003800200 */
.L_x_11:
        /* <DEDUP_REMOVED lines=10> */
.L_x_14:
[----:B------:R-:W-:Y:S05]  /*0b10*/  BSYNC.RECONVERGENT B0 ;  /* 0x0000000000007941 */ /* 0x000fea0003800200 */
.L_x_13:
        /* <DEDUP_REMOVED lines=10> */
.L_x_16:
[----:B------:R-:W-:Y:S05]  /*0bc0*/  BSYNC.RECONVERGENT B0 ;  /* 0x0000000000007941 */ /* 0x000fea0003800200 */
.L_x_15:
[----:B------:R-:W-:Y:S01]  /*0bd0*/  IADD3 R21, PT, PT, R21, 0x8, RZ ;  /* 0x0000000815157810 */ /* 0x000fe20007ffe0ff */
[----:B------:R-:W-:Y:S01]  /*0be0*/  VIADD R11, R11, 0x8 ;  /* 0x000000080b0b7836 */ /* 0x000fe20000000000 */
[----:B------:R-:W-:Y:S01]  /*0bf0*/  IADD3 R10, PT, PT, R10, 0x8, RZ ;  /* 0x000000080a0a7810 */ /* 0x000fe20007ffe0ff */
[----:B------:R-:W-:Y:S06]  /*0c00*/  BRA.U UP1, `(.L_x_17) ;  /* 0xfffffff501e87547 */ /* 0x000fec000b83ffff */
[----:B------:R-:W-:-:S07]  /*0c10*/  IMAD.U32 R10, RZ, RZ, UR9 ;  /* 0x00000009ff0a7e24 */ /* 0x000fce000f8e00ff */
.L_x_0:
[----:B------:R-:W-:-:S09]  /*0c20*/  UISETP.NE.AND UP1, UPT, UR6, URZ, UPT ;  /* 0x000000ff0600728c */ /* 0x000fd2000bf25270 */
[----:B------:R-:W-:Y:S05]  /*0c30*/  BRA.U !UP1, `(.L_x_18) ;  /* 0x00000009094c7547 */ /* 0x000fea000b800000 */
[----:B------:R-:W-:-:S04]  /*0c40*/  UIADD3 UR7, UPT, UPT, UR6, -0x1, URZ ;  /* 0xffffffff06077890 */ /* 0x000fc8000fffe0ff */
[----:B------:R-:W-:-:S09]  /*0c50*/  UISETP.GE.U32.AND UP1, UPT, UR7, 0x3, UPT ;  /* 0x000000030700788c */ /* 0x000fd2000bf26070 */
[----:B------:R-:W-:Y:S05]  /*0c60*/  BRA.U !UP1, `(.L_x_19) ;  /* 0x0000000509407547 */ /* 0x000fea000b800000 */
[----:B------:R-:W-:Y:S01]  /*0c70*/  IADD3 R17, PT, PT, R3, R10, RZ ;  /* 0x0000000a03117210 */ /* 0x000fe20007ffe0ff */
[----:B------:R-:W-:Y:S03]  /*0c80*/  BSSY.RECONVERGENT B0, `(.L_x_20) ;  /* 0x0000020000007945 */ /* 0x000fe60003800200 */
[C---:B-1----:R-:W-:Y:S01]  /*0c90*/  LOP3.LUT R12, R17.reuse, R6, RZ, 0xfc, !PT ;  /* 0x00000006110c7212 */ /* 0x042fe200078efcff */
[C---:B------:R-:W-:Y:S01]  /*0ca0*/  VIADD R11, R17.reuse, 0x3 ;  /* 0x00000003110b7836 */ /* 0x040fe20000000000 */
[C---:B------:R-:W-:Y:S01]  /*0cb0*/  IADD3 R9, PT, PT, R17.reuse, 0x2, RZ ;  /* 0x0000000211097810 */ /* 0x040fe20007ffe0ff */
[----:B--2---:R-:W-:Y:S01]  /*0cc0*/  VIADD R15, R17, 0x1 ;  /* 0x00000001110f7836 */ /* 0x004fe20000000000 */
[----:B------:R-:W-:Y:S02]  /*0cd0*/  ISETP.GE.AND P0, PT, R12, RZ, PT ;  /* 0x000000ff0c00720c */ /* 0x000fe40003f06270 */
[----:B------:R-:W-:-:S02]  /*0ce0*/  VIMNMX.U32 R12, PT, PT, R6, R17, !PT ;  /* 0x00000011060c7248 */ /* 0x000fc40007fe0000 */
[-C--:B------:R-:W-:Y:S02]  /*0cf0*/  LOP3.LUT R14, R9, R6.reuse, RZ, 0xfc, !PT ;  /* 0x00000006090e7212 */ /* 0x080fe400078efcff */
[----:B------:R-:W-:Y:S02]  /*0d00*/  ISETP.GE.U32.OR P0, PT, R12, R7, !P0 ;  /* 0x000000070c00720c */ /* 0x000fe40004706470 */
[-C--:B------:R-:W-:Y:S02]  /*0d10*/  LOP3.LUT R16, R11, R6.reuse, RZ, 0xfc, !PT ;  /* 0x000000060b107212 */ /* 0x080fe400078efcff */
[----:B------:R-:W-:Y:S02]  /*0d20*/  LOP3.LUT R13, R15, R6, RZ, 0xfc, !PT ;  /* 0x000000060f0d7212 */ /* 0x000fe400078efcff */
[----:B------:R-:W-:Y:S02]  /*0d30*/  ISETP.GE.AND P2, PT, R14, RZ, PT ;  /* 0x000000ff0e00720c */ /* 0x000fe40003f46270 */
[----:B------:R-:W-:-:S02]  /*0d40*/  ISETP.GE.AND P3, PT, R16, RZ, PT ;  /* 0x000000ff1000720c */ /* 0x000fc40003f66270 */
[----:B------:R-:W-:Y:S02]  /*0d50*/  ISETP.GE.AND P1, PT, R13, RZ, PT ;  /* 0x000000ff0d00720c */ /* 0x000fe40003f26270 */
[C---:B------:R-:W-:Y:S02]  /*0d60*/  VIMNMX.U32 R14, PT, PT, R6.reuse, R15, !PT ;  /* 0x0000000f060e7248 */ /* 0x040fe40007fe0000 */
[C---:B------:R-:W-:Y:S02]  /*0d70*/  VIMNMX.U32 R16, PT, PT, R6.reuse, R9, !PT ;  /* 0x0000000906107248 */ /* 0x040fe40007fe0000 */
[----:B0--34-:R-:W-:Y:S02]  /*0d80*/  VIMNMX.U32 R18, PT, PT, R6, R11, !PT ;  /* 0x0000000b06127248 */ /* 0x019fe40007fe0000 */
[-C--:B------:R-:W-:Y:S02]  /*0d90*/  ISETP.GE.U32.OR P1, PT, R14, R7.reuse, !P1 ;  /* 0x000000070e00720c */ /* 0x080fe40004f26470 */
[----:B------:R-:W-:-:S02]  /*0da0*/  ISETP.GE.U32.OR P2, PT, R16, R7, !P2 ;  /* 0x000000071000720c */ /* 0x000fc40005746470 */
[----:B------:R-:W-:Y:S01]  /*0db0*/  ISETP.GE.U32.OR P3, PT, R18, R7, !P3 ;  /* 0x000000071200720c */ /* 0x000fe20005f66470 */
[----:B------:R-:W-:-:S12]  /*0dc0*/  @P0 BRA `(.L_x_21) ;  /* 0x00000000002c0947 */ /* 0x000fd80003800000 */
[----:B------:R-:W0:Y:S01]  /*0dd0*/  LDC R19, c[0x0][0x3a8] ;  /* 0x0000ea00ff137b82 */ /* 0x000e220000000800 */
[----:B------:R-:W1:Y:S07]  /*0de0*/  LDS R21, [R0] ;  /* 0x0000000000157984 */ /* 0x000e6e0000000800 */
[----:B------:R-:W2:Y:S01]  /*0df0*/  LDC.64 R12, c[0x0][0x388] ;  /* 0x0000e200ff0c7b82 */ /* 0x000ea20000000a00 */
[----:B0-----:R-:W-:-:S04]  /*0e00*/  IMAD R19, R19, UR14, R10 ;  /* 0x0000000e13137c24 */ /* 0x001fc8000f8e020a */
[----:B--2---:R-:W-:-:S03]  /*0e10*/  IMAD.WIDE.U32 R18, R19, 0x4, R12 ;  /* 0x0000000413127825 */ /* 0x004fc600078e000c */
[----:B------:R-:W0:Y:S03]  /*0e20*/  LDC.64 R12, c[0x0][0x390] ;  /* 0x0000e400ff0c7b82 */ /* 0x000e260000000a00 */
[----:B------:R-:W1:Y:S01]  /*0e30*/  LDG.E R18, desc[UR12][R18.64] ;  /* 0x0000000c12127981 */ /* 0x000e62000c1e1900 */
[----:B------:R-:W-:-:S04]  /*0e40*/  IMAD R17, R8, R7, R17 ;  /* 0x0000000708117224 */ /* 0x000fc800078e0211 */
[----:B0-----:R-:W-:-:S04]  /*0e50*/  IMAD.WIDE.U32 R12, R17, 0x4, R12 ;  /* 0x00000004110c7825 */ /* 0x001fc800078e000c */
[----:B-1----:R-:W-:-:S05]  /*0e60*/  FMUL R17, R21, R18 ;  /* 0x0000001215117220 */ /* 0x002fca0000400000 */
[----:B------:R0:W-:Y:S02]  /*0e70*/  REDG.E.ADD.F32.FTZ.RN.STRONG.GPU desc[UR12][R12.64], R17 ;  /* 0x000000110c0079a6 */ /* 0x0001e4000c12f30c */
.L_x_21:
[----:B------:R-:W-:Y:S05]  /*0e80*/  BSYNC.RECONVERGENT B0 ;  /* 0x0000000000007941 */ /* 0x000fea0003800200 */
.L_x_20:
[----:B------:R-:W-:Y:S04]  /*0e90*/  BSSY.RECONVERGENT B0, `(.L_x_22) ;  /* 0x000000e000007945 */ /* 0x000fe80003800200 */
[----:B------:R-:W-:Y:S05]  /*0ea0*/  @P1 BRA `(.L_x_23) ;  /* 0x0000000000301947 */ /* 0x000fea0003800000 */
[----:B0-----:R-:W0:Y:S01]  /*0eb0*/  LDC R17, c[0x0][0x3a8] ;  /* 0x0000ea00ff117b82 */ /* 0x001e220000000800 */
[----:B------:R-:W1:Y:S07]  /*0ec0*/  LDS R19, [R0] ;  /* 0x0000000000137984 */ /* 0x000e6e0000000800 */
[----:B------:R-:W2:Y:S01]  /*0ed0*/  LDC.64 R12, c[0x0][0x388] ;  /* 0x0000e200ff0c7b82 */ /* 0x000ea20000000a00 */
[----:B0-----:R-:W-:-:S05]  /*0ee0*/  IMAD R17, R17, UR14, R10 ;  /* 0x0000000e11117c24 */ /* 0x001fca000f8e020a */
[----:B------:R-:W-:-:S05]  /*0ef0*/  IADD3 R17, PT, PT, R17, 0x1, RZ ;  /* 0x0000000111117810 */ /* 0x000fca0007ffe0ff */
[----:B--2---:R-:W-:Y:S02]  /*0f00*/  IMAD.WIDE.U32 R16, R17, 0x4, R12 ;  /* 0x0000000411107825 */ /* 0x004fe400078e000c */
[----:B------:R-:W0:Y:S04]  /*0f10*/  LDC.64 R12, c[0x0][0x390] ;  /* 0x0000e400ff0c7b82 */ /* 0x000e280000000a00 */
[----:B------:R-:W1:Y:S01]  /*0f20*/  LDG.E R16, desc[UR12][R16.64] ;  /* 0x0000000c10107981 */ /* 0x000e62000c1e1900 */
[----:B------:R-:W-:-:S04]  /*0f30*/  IMAD R15, R8, R7, R15 ;  /* 0x00000007080f7224 */ /* 0x000fc800078e020f */
[----:B0-----:R-:W-:-:S04]  /*0f40*/  IMAD.WIDE.U32 R12, R15, 0x4, R12 ;  /* 0x000000040f0c7825 */ /* 0x001fc800078e000c */
[----:B-1----:R-:W-:-:S05]  /*0f50*/  FMUL R15, R19, R16 ;  /* 0x00000010130f7220 */ /* 0x002fca0000400000 */
[----:B------:R1:W-:Y:S02]  /*0f60*/  REDG.E.ADD.F32.FTZ.RN.STRONG.GPU desc[UR12][R12.64], R15 ;  /* 0x0000000f0c0079a6 */ /* 0x0003e4000c12f30c */
.L_x_23:
[----:B------:R-:W-:Y:S05]  /*0f70*/  BSYNC.RECONVERGENT B0 ;  /* 0x0000000000007941 */ /* 0x000fea0003800200 */
.L_x_22:
[----:B------:R-:W-:Y:S04]  /*0f80*/  BSSY.RECONVERGENT B0, `(.L_x_24) ;  /* 0x000000e000007945 */ /* 0x000fe80003800200 */
[----:B------:R-:W-:Y:S05]  /*0f90*/  @P2 BRA `(.L_x_25) ;  /* 0x0000000000302947 */ /* 0x000fea0003800000 */
[----:B-1----:R-:W1:Y:S01]  /*0fa0*/  LDC R15, c[0x0][0x3a8] ;  /* 0x0000ea00ff0f7b82 */ /* 0x002e620000000800 */
[----:B0-----:R-:W0:Y:S07]  /*0fb0*/  LDS R17, [R0] ;  /* 0x0000000000117984 */ /* 0x001e2e0000000800 */
[----:B------:R-:W2:Y:S01]  /*0fc0*/  LDC.64 R12, c[0x0][0x388] ;  /* 0x0000e200ff0c7b82 */ /* 0x000ea20000000a00 */
[----:B-1----:R-:W-:-:S04]  /*0fd0*/  IMAD R15, R15, UR14, R10 ;  /* 0x0000000e0f0f7c24 */ /* 0x002fc8000f8e020a */
[----:B------:R-:W-:-:S04]  /*0fe0*/  VIADD R15, R15, 0x2 ;  /* 0x000000020f0f7836 */ /* 0x000fc80000000000 */
[----:B--2---:R-:W-:Y:S02]  /*0ff0*/  IMAD.WIDE.U32 R14, R15, 0x4, R12 ;  /* 0x000000040f0e7825 */ /* 0x004fe400078e000c */
[----:B------:R-:W1:Y:S04]  /*1000*/  LDC.64 R12, c[0x0][0x390] ;  /* 0x0000e400ff0c7b82 */ /* 0x000e680000000a00 */
[----:B------:R-:W0:Y:S01]  /*1010*/  LDG.E R14, desc[UR12][R14.64] ;  /* 0x0000000c0e0e7981 */ /* 0x000e22000c1e1900 */
[----:B------:R-:W-:-:S04]  /*1020*/  IMAD R9, R8, R7, R9 ;  /* 0x0000000708097224 */ /* 0x000fc800078e0209 */
[----:B-1----:R-:W-:-:S04]  /*1030*/  IMAD.WIDE.U32 R12, R9, 0x4, R12 ;  /* 0x00000004090c7825 */ /* 0x002fc800078e000c */
[----:B0-----:R-:W-:-:S05]  /*1040*/  FMUL R9, R17, R14 ;  /* 0x0000000e11097220 */ /* 0x001fca0000400000 */
[----:B------:R2:W-:Y:S02]  /*1050*/  REDG.E.ADD.F32.FTZ.RN.STRONG.GPU desc[UR12][R12.64], R9 ;  /* 0x000000090c0079a6 */ /* 0x0005e4000c12f30c */
.L_x_25:
[----:B------:R-:W-:Y:S05]  /*1060*/  BSYNC.RECONVERGENT B0 ;  /* 0x0000000000007941 */ /* 0x000fea0003800200 */
.L_x_24:
[----:B------:R-:W-:Y:S04]  /*1070*/  BSSY.RECONVERGENT B0, `(.L_x_26) ;  /* 0x000000e000007945 */ /* 0x000fe80003800200 */
[----:B------:R-:W-:Y:S05]  /*1080*/  @P3 BRA `(.L_x_27) ;  /* 0x0000000000303947 */ /* 0x000fea0003800000 */
[----:B--2---:R-:W2:Y:S08]  /*1090*/  LDC R9, c[0x0][0x3a8] ;  /* 0x0000ea00ff097b82 */ /* 0x004eb00000000800 */
[----:B-1----:R-:W1:Y:S08]  /*10a0*/  LDC.64 R14, c[0x0][0x388] ;  /* 0x0000e200ff0e7b82 */ /* 0x002e700000000a00 */
[----:B0-----:R-:W0:Y:S01]  /*10b0*/  LDC.64 R12, c[0x0][0x390] ;  /* 0x0000e400ff0c7b82 */ /* 0x001e220000000a00 */
[----:B--2---:R-:W-:-:S05]  /*10c0*/  IMAD R9, R9, UR14, R10 ;  /* 0x0000000e09097c24 */ /* 0x004fca000f8e020a */
[----:B------:R-:W-:-:S05]  /*10d0*/  IADD3 R9, PT, PT, R9, 0x3, RZ ;  /* 0x0000000309097810 */ /* 0x000fca0007ffe0ff */
[----:B-1----:R-:W-:Y:S02]  /*10e0*/  IMAD.WIDE.U32 R14, R9, 0x4, R14 ;  /* 0x00000004090e7825 */ /* 0x002fe400078e000e */
[----:B------:R-:W1:Y:S04]  /*10f0*/  LDS R9, [R0] ;  /* 0x0000000000097984 */ /* 0x000e680000000800 */
[----:B------:R-:W1:Y:S01]  /*1100*/  LDG.E R14, desc[UR12][R14.64] ;  /* 0x0000000c0e0e7981 */ /* 0x000e62000c1e1900 */
[----:B------:R-:W-:-:S04]  /*1110*/  IMAD R11, R8, R7, R11 ;  /* 0x00000007080b7224 */ /* 0x000fc800078e020b */
[----:B0-----:R-:W-:-:S04]  /*1120*/  IMAD.WIDE.U32 R12, R11, 0x4, R12 ;  /* 0x000000040b0c7825 */ /* 0x001fc800078e000c */
[----:B-1----:R-:W-:-:S05]  /*1130*/  FMUL R9, R9, R14 ;  /* 0x0000000e09097220 */ /* 0x002fca0000400000 */
[----:B------:R3:W-:Y:S02]  /*1140*/  REDG.E.ADD.F32.FTZ.RN.STRONG.GPU desc[UR12][R12.64], R9 ;  /* 0x000000090c0079a6 */ /* 0x0007e4000c12f30c */
.L_x_27:
[----:B------:R-:W-:Y:S05]  /*1150*/  BSYNC.RECONVERGENT B0 ;  /* 0x0000000000007941 */ /* 0x000fea0003800200 */
.L_x_26:
[----:B------:R-:W-:-:S07]  /*1160*/  VIADD R10, R10, 0x4 ;  /* 0x000000040a0a7836 */ /* 0x000fce0000000000 */
.L_x_19:
[----:B--23--:R-:W2:Y:S02]  /*1170*/  LDC R9, c[0x0][0x3a8] ;  /* 0x0000ea00ff097b82 */ /* 0x00cea40000000800 */
[----:B--2---:R-:W-:-:S13]  /*1180*/  LOP3.LUT P0, R11, R9, 0x3, RZ, 0xc0, !PT ;  /* 0x00000003090b7812 */ /* 0x004fda000780c0ff */
[----:B------:R-:W-:Y:S05]  /*1190*/  @!P0 BRA `(.L_x_18) ;  /* 0x0000000000f48947 */ /* 0x000fea0003800000 */
[----:B------:R-:W-:-:S13]  /*11a0*/  ISETP.NE.AND P0, PT, R11, 0x1, PT ;  /* 0x000000010b00780c */ /* 0x000fda0003f05270 */
[----:B------:R-:W-:Y:S05]  /*11b0*/  @!P0 BRA `(.L_x_28) ;  /* 0x0000000000988947 */ /* 0x000fea0003800000 */
[----:B0-----:R-:W-:Y:S01]  /*11c0*/  IADD3 R17, PT, PT, R3, R10, RZ ;  /* 0x0000000a03117210 */ /* 0x001fe20007ffe0ff */
[----:B------:R-:W-:Y:S03]  /*11d0*/  BSSY.RECONVERGENT B0, `(.L_x_29) ;  /* 0x0000015000007945 */ /* 0x000fe60003800200 */
[CC--:B-1----:R-:W-:Y:S01]  /*11e0*/  LOP3.LUT R13, R17.reuse, R6.reuse, RZ, 0xfc, !PT ;  /* 0x00000006110d7212 */ /* 0x0c2fe200078efcff */
[----:B------:R-:W-:Y:S01]  /*11f0*/  VIADD R11, R17, 0x1 ;  /* 0x00000001110b7836 */ /* 0x000fe20000000000 */
[----:B------:R-:W-:Y:S02]  /*1200*/  VIMNMX.U32 R12, PT, PT, R6, R17, !PT ;  /* 0x00000011060c7248 */ /* 0x000fe40007fe0000 */
[----:B------:R-:W-:Y:S02]  /*1210*/  ISETP.GE.AND P0, PT, R13, RZ, PT ;  /* 0x000000ff0d00720c */ /* 0x000fe40003f06270 */
[----:B------:R-:W-:-:S02]  /*1220*/  LOP3.LUT R14, R11, R6, RZ, 0xfc, !PT ;  /* 0x000000060b0e7212 */ /* 0x000fc400078efcff */
[----:B------:R-:W-:Y:S02]  /*1230*/  ISETP.GE.U32.OR P0, PT, R12, R7, !P0 ;  /* 0x000000070c00720c */ /* 0x000fe40004706470 */
[----:B------:R-:W-:Y:S02]  /*1240*/  ISETP.GE.AND P1, PT, R14, RZ, PT ;  /* 0x000000ff0e00720c */ /* 0x000fe40003f26270 */
[----:B------:R-:W-:-:S04]  /*1250*/  VIMNMX.U32 R14, PT, PT, R6, R11, !PT ;  /* 0x0000000b060e7248 */ /* 0x000fc80007fe0000 */
[----:B------:R-:W-:-:S05]  /*1260*/  ISETP.GE.U32.OR P1, PT, R14, R7, !P1 ;  /* 0x000000070e00720c */ /* 0x000fca0004f26470 */
[----:B------:R-:W-:Y:S08]  /*1270*/  @P0 BRA `(.L_x_30) ;  /* 0x0000000000280947 */ /* 0x000ff00003800000 */
[----:B------:R-:W0:Y:S01]  /*1280*/  LDC.64 R12, c[0x0][0x388] ;  /* 0x0000e200ff0c7b82 */ /* 0x000e220000000a00 */
[----:B------:R-:W-:Y:S01]  /*1290*/  IMAD R15, R9, UR14, R10 ;  /* 0x0000000e090f7c24 */ /* 0x000fe2000f8e020a */
[----:B----4-:R-:W1:Y:S03]  /*12a0*/  LDS R19, [R0] ;  /* 0x0000000000137984 */ /* 0x010e660000000800 */
[----:B0-----:R-:W-:-:S03]  /*12b0*/  IMAD.WIDE.U32 R14, R15, 0x4, R12 ;  /* 0x000000040f0e7825 */ /* 0x001fc600078e000c */
[----:B------:R-:W0:Y:S03]  /*12c0*/  LDC.64 R12, c[0x0][0x390] ;  /* 0x0000e400ff0c7b82 */ /* 0x000e260000000a00 */
[----:B------:R-:W1:Y:S01]  /*12d0*/  LDG.E R14, desc[UR12][R14.64] ;  /* 0x0000000c0e0e7981 */ /* 0x000e62000c1e1900 */
[----:B------:R-:W-:-:S04]  /*12e0*/  IMAD R17, R8, R7, R17 ;  /* 0x0000000708117224 */ /* 0x000fc800078e0211 */
[----:B0-----:R-:W-:-:S04]  /*12f0*/  IMAD.WIDE.U32 R12, R17, 0x4, R12 ;  /* 0x00000004110c7825 */ /* 0x001fc800078e000c */
[----:B-1----:R-:W-:-:S05]  /*1300*/  FMUL R17, R19, R14 ;  /* 0x0000000e13117220 */ /* 0x002fca0000400000 */
[----:B------:R0:W-:Y:S02]  /*1310*/  REDG.E.ADD.F32.FTZ.RN.STRONG.GPU desc[UR12][R12.64], R17 ;  /* 0x000000110c0079a6 */ /* 0x0001e4000c12f30c */
.L_x_30:
[----:B------:R-:W-:Y:S05]  /*1320*/  BSYNC.RECONVERGENT B0 ;  /* 0x0000000000007941 */ /* 0x000fea0003800200 */
.L_x_29:
[----:B------:R-:W-:Y:S04]  /*1330*/  BSSY.RECONVERGENT B0, `(.L_x_31) ;  /* 0x000000d000007945 */ /* 0x000fe80003800200 */
[----:B------:R-:W-:Y:S05]  /*1340*/  @P1 BRA `(.L_x_32) ;  /* 0x00000000002c1947 */ /* 0x000fea0003800000 */
[----:B0-----:R-:W0:Y:S01]  /*1350*/  LDC.64 R12, c[0x0][0x388] ;  /* 0x0000e200ff0c7b82 */ /* 0x001e220000000a00 */
[----:B------:R-:W-:Y:S01]  /*1360*/  IMAD R14, R9, UR14, R10 ;  /* 0x0000000e090e7c24 */ /* 0x000fe2000f8e020a */
[----:B------:R-:W1:Y:S04]  /*1370*/  LDS R17, [R0] ;  /* 0x0000000000117984 */ /* 0x000e680000000800 */
[----:B------:R-:W-:-:S05]  /*1380*/  IADD3 R15, PT, PT, R14, 0x1, RZ ;  /* 0x000000010e0f7810 */ /* 0x000fca0007ffe0ff */
[----:B0-----:R-:W-:Y:S02]  /*1390*/  IMAD.WIDE.U32 R14, R15, 0x4, R12 ;  /* 0x000000040f0e7825 */ /* 0x001fe400078e000c */
[----:B------:R-:W0:Y:S04]  /*13a0*/  LDC.64 R12, c[0x0][0x390] ;  /* 0x0000e400ff0c7b82 */ /* 0x000e280000000a00 */
[----:B------:R-:W1:Y:S01]  /*13b0*/  LDG.E R14, desc[UR12][R14.64] ;  /* 0x0000000c0e0e7981 */ /* 0x000e62000c1e1900 */
[----:B------:R-:W-:-:S04]  /*13c0*/  IMAD R11, R8, R7, R11 ;  /* 0x00000007080b7224 */ /* 0x000fc800078e020b */
[----:B0-----:R-:W-:-:S04]  /*13d0*/  IMAD.WIDE.U32 R12, R11, 0x4, R12 ;  /* 0x000000040b0c7825 */ /* 0x001fc800078e000c */
[----:B-1----:R-:W-:-:S05]  /*13e0*/  FMUL R11, R17, R14 ;  /* 0x0000000e110b7220 */ /* 0x002fca0000400000 */
[----:B------:R1:W-:Y:S02]  /*13f0*/  REDG.E.ADD.F32.FTZ.RN.STRONG.GPU desc[UR12][R12.64], R11 ;  /* 0x0000000b0c0079a6 */ /* 0x0003e4000c12f30c */
.L_x_32:
[----:B------:R-:W-:Y:S05]  /*1400*/  BSYNC.RECONVERGENT B0 ;  /* 0x0000000000007941 */ /* 0x000fea0003800200 */
.L_x_31:
[----:B------:R-:W-:-:S07]  /*1410*/  VIADD R10, R10, 0x2 ;  /* 0x000000020a0a7836 */ /* 0x000fce0000000000 */
.L_x_28:
[----:B-1----:R-:W-:-:S04]  /*1420*/  LOP3.LUT R11, R9, 0x1, RZ, 0xc0, !PT ;  /* 0x00000001090b7812 */ /* 0x002fc800078ec0ff */
[----:B------:R-:W-:-:S13]  /*1430*/  ISETP.NE.U32.AND P0, PT, R11, 0x1, PT ;  /* 0x000000010b00780c */ /* 0x000fda0003f05070 */
[----:B------:R-:W-:Y:S05]  /*1440*/  @P0 BRA `(.L_x_18) ;  /* 0x0000000000480947 */ /* 0x000fea0003800000 */
[----:B------:R-:W-:Y:S01]  /*1450*/  IADD3 R15, PT, PT, R3, R10, RZ ;  /* 0x0000000a030f7210 */ /* 0x000fe20007ffe0ff */
[----:B------:R-:W-:Y:S03]  /*1460*/  BSSY.RECONVERGENT B0, `(.L_x_18) ;  /* 0x0000010000007945 */ /* 0x000fe60003800200 */
[----:B------:R-:W-:Y:S02]  /*1470*/  LOP3.LUT R11, R15, R6, RZ, 0xfc, !PT ;  /* 0x000000060f0b7212 */ /* 0x000fe400078efcff */
[----:B------:R-:W-:Y:S02]  /*1480*/  VIMNMX.U32 R6, PT, PT, R6, R15, !PT ;  /* 0x0000000f06067248 */ /* 0x000fe40007fe0000 */
[----:B------:R-:W-:-:S04]  /*1490*/  ISETP.GE.AND P0, PT, R11, RZ, PT ;  /* 0x000000ff0b00720c */ /* 0x000fc80003f06270 */
[----:B------:R-:W-:-:S13]  /*14a0*/  ISETP.GE.U32.OR P0, PT, R6, R7, !P0 ;  /* 0x000000070600720c */ /* 0x000fda0004706470 */
[----:B------:R-:W-:Y:S05]  /*14b0*/  @P0 BRA `(.L_x_33) ;  /* 0x0000000000280947 */ /* 0x000fea0003800000 */
[----:B0-----:R-:W0:Y:S01]  /*14c0*/  LDC.64 R12, c[0x0][0x388] ;  /* 0x0000e200ff0c7b82 */ /* 0x001e220000000a00 */
[----:B------:R-:W-:Y:S02]  /*14d0*/  IMAD R11, R9, UR14, R10 ;  /* 0x0000000e090b7c24 */ /* 0x000fe4000f8e020a */
[----:B------:R-:W1:Y:S02]  /*14e0*/  LDS R9, [R0] ;  /* 0x0000000000097984 */ /* 0x000e640000000800 */
[----:B0-----:R-:W-:-:S03]  /*14f0*/  IMAD.WIDE.U32 R10, R11, 0x4, R12 ;  /* 0x000000040b0a7825 */ /* 0x001fc600078e000c */
[----:B------:R-:W0:Y:S03]  /*1500*/  LDC.64 R12, c[0x0][0x390] ;  /* 0x0000e400ff0c7b82 */ /* 0x000e260000000a00 */
[----:B------:R-:W1:Y:S01]  /*1510*/  LDG.E R10, desc[UR12][R10.64] ;  /* 0x0000000c0a0a7981 */ /* 0x000e62000c1e1900 */
[----:B------:R-:W-:-:S04]  /*1520*/  IMAD R7, R8, R7, R15 ;  /* 0x0000000708077224 */ /* 0x000fc800078e020f */
[----:B0-----:R-:W-:-:S04]  /*1530*/  IMAD.WIDE.U32 R6, R7, 0x4, R12 ;  /* 0x0000000407067825 */ /* 0x001fc800078e000c */
[----:B-1----:R-:W-:-:S05]  /*1540*/  FMUL R9, R9, R10 ;  /* 0x0000000a09097220 */ /* 0x002fca0000400000 */
[----:B------:R1:W-:Y:S02]  /*1550*/  REDG.E.ADD.F32.FTZ.RN.STRONG.GPU desc[UR12][R6.64], R9 ;  /* 0x00000009060079a6 */ /* 0x0003e4000c12f30c */
.L_x_33:
[----:B------:R-:W-:Y:S05]  /*1560*/  BSYNC.RECONVERGENT B0 ;  /* 0x0000000000007941 */ /* 0x000fea0003800200 */
.L_x_18:
[----:B------:R-:W-:Y:S05]  /*1570*/  BRA.U UP0, `(.L_x_34) ;  /* 0xffffffed003c7547 */ /* 0x000fea000b83ffff */
[----:B------:R-:W5:Y:S01]  /*1580*/  LDCU UR5, c[0x0][0x3a4] ;  /* 0x00007480ff0577ac */ /* 0x000f620008000800 */
[----:B------:R-:W-:-:S04]  /*1590*/  UIADD3 UR4, UPT, UPT, UR4, 0x1, URZ ;  /* 0x0000000104047890 */ /* 0x000fc8000fffe0ff */
[----:B-----5:R-:W-:-:S09]  /*15a0*/  UISETP.NE.AND UP0, UPT, UR4, UR5, UPT ;  /* 0x000000050400728c */ /* 0x020fd2000bf05270 */
[----:B------:R-:W-:Y:S05]  /*15b0*/  BRA.U UP0, `(.L_x_35) ;  /* 0xffffffed00207547 */ /* 0x000fea000b83ffff */
[----:B------:R-:W-:Y:S05]  /*15c0*/  EXIT ;  /* 0x000000000000794d */ /* 0x000fea0003800000 */
.L_x_36:
[----:B------:R-:W-:-:S00]  /*15d0*/  BRA `(.L_x_36) ;  /* 0xfffffffc00fc7947 */ /* 0x000fc0000383ffff */
[----:B------:R-:W-:-:S00]  /*15e0*/  NOP ;  /* 0x0000000000007918 */ /* 0x000fc00000000000 */
        /* <DEDUP_REMOVED lines=9> */
.L_x_74:


//--------------------- .text._Z13deconv_kernelPfS_S_9FmapShape11FilterShapeS0_ --------------------------
	.section	.text._Z13deconv_kernelPfS_S_9FmapShape11FilterShapeS0_,"ax",@progbits
	.align	128
        .global         _Z13deconv_kernelPfS_S_9FmapShape11FilterShapeS0_
        .type           _Z13deconv_kernelPfS_S_9FmapShape11FilterShapeS0_,@function
        .size           _Z13deconv_kernelPfS_S_9FmapShape11FilterShapeS0_,(.L_x_75 - _Z13deconv_kernelPfS_S_9FmapShape11FilterShapeS0_)
        .other          _Z13deconv_kernelPfS_S_9FmapShape11FilterShapeS0_,@"STO_CUDA_ENTRY STV_DEFAULT"
_Z13deconv_kernelPfS_S_9FmapShape11FilterShapeS0_:
.text._Z13deconv_kernelPfS_S_9FmapShape11FilterShapeS0_:
[----:B------:R-:W-:Y:S01]  /*0000*/  LDC R1, c[0x0][0x37c] ;  /* 0x0000df00ff017b82 */ /* 0x000fe20000000800 */
[----:B------:R-:W0:Y:S02]  /*0010*/  LDCU UR4, c[0x0][0x3a4] ;  /* 0x00007480ff0477ac */ /* 0x000e240008000800 */
[----:B0-----:R-:W-:-:S13]  /*0020*/  ISETP.NE.AND P0, PT, RZ, UR4, PT ;  /* 0x00000004ff007c0c */ /* 0x001fda000bf05270 */
[----:B------:R-:W-:Y:S05]  /*0030*/  @!P0 EXIT ;  /* 0x000000000000894d */ /* 0x000fea0003800000 */
[----:B------:R-:W0:Y:S01]  /*0040*/  LDCU UR6, c[0x0][0x39c] ;  /* 0x00007380ff0677ac */ /* 0x000e220008000800 */
[----:B------:R-:W1:Y:S01]  /*0050*/  S2R R4, SR_TID.X ;  /* 0x0000000000047919 */ /* 0x000e620000002100 */
[----:B------:R-:W2:Y:S01]  /*0060*/  LDC.64 R12, c[0x0][0x380] ;  /* 0x0000e000ff0c7b82 */ /* 0x000ea20000000a00 */
[----:B------:R-:W1:Y:S01]  /*0070*/  LDCU UR5, c[0x0][0x360] ;  /* 0x00006c00ff0577ac */ /* 0x000e620008000800 */
[----:B------:R-:W1:Y:S01]  /*0080*/  S2R R7, SR_CTAID.X ;  /* 0x0000000000077919 */ /* 0x000e620000002500 */
[----:B------:R-:W3:Y:S01]  /*0090*/  LDCU UR7, c[0x0][0x3a8] ;  /* 0x00007500ff0777ac */ /* 0x000ee20008000800 */
[----:B0-----:R-:W-:Y:S02]  /*00a0*/  UIMAD UR4, UR6, UR6, URZ ;  /* 0x00000006060472a4 */ /* 0x001fe4000f8e02ff */
[----:B------:R-:W0:Y:S04]  /*00b0*/  I2F.U32.RP R5, UR6 ;  /* 0x0000000600057d06 */ /* 0x000e280008209000 */
[----:B------:R-:W-:Y:S01]  /*00c0*/  IMAD R9, RZ, RZ, -UR4 ;  /* 0x80000004ff097e24 */ /* 0x000fe2000f8e02ff */
[----:B------:R-:W-:-:S03]  /*00d0*/  ISETP.NE.U32.AND P2, PT, RZ, UR4, PT ;  /* 0x00000004ff007c0c */ /* 0x000fc6000bf45070 */
[----:B------:R-:W4:Y:S08]  /*00e0*/  I2F.U32.RP R0, UR4 ;  /* 0x0000000400007d06 */ /* 0x000f300008209000 */
[----:B0-----:R-:W-:Y:S01]  /*00f0*/  MUFU.RCP R5, R5 ;  /* 0x0000000500057308 */ /* 0x001fe20000001000 */
[----:B-1----:R-:W-:-:S07]  /*0100*/  IMAD R4, R7, UR5, R4 ;  /* 0x0000000507047c24 */ /* 0x002fce000f8e0204 */
[----:B----4-:R-:W0:Y:S02]  /*0110*/  MUFU.RCP R0, R0 ;  /* 0x0000000000007308 */ /* 0x010e240000001000 */
[----:B0-----:R-:W-:-:S06]  /*0120*/  IADD3 R2, PT, PT, R0, 0xffffffe, RZ ;  /* 0x0ffffffe00027810 */ /* 0x001fcc0007ffe0ff */
[----:B------:R0:W1:Y:S02]  /*0130*/  F2I.FTZ.U32.TRUNC.NTZ R3, R2 ;  /* 0x0000000200037305 */ /* 0x000064000021f000 */
[----:B0-----:R-:W-:Y:S02]  /*0140*/  HFMA2 R2, -RZ, RZ, 0, 0 ;  /* 0x00000000ff027431 */ /* 0x001fe400000001ff */
[----:B-1----:R-:W-:-:S04]  /*0150*/  IMAD R9, R9, R3, RZ ;  /* 0x0000000309097224 */ /* 0x002fc800078e02ff */
[----:B------:R-:W-:-:S06]  /*0160*/  IMAD.HI.U32 R3, R3, R9, R2 ;  /* 0x0000000903037227 */ /* 0x000fcc00078e0002 */
[----:B------:R-:W-:-:S04]  /*0170*/  IMAD.HI.U32 R0, R3, R4, RZ ;  /* 0x0000000403007227 */ /* 0x000fc800078e00ff */
[----:B------:R-:W-:-:S04]  /*0180*/  IMAD.MOV R3, RZ, RZ, -R0 ;  /* 0x000000ffff037224 */ /* 0x000fc800078e0a00 */
[----:B------:R-:W-:Y:S01]  /*0190*/  IMAD R2, R3, UR4, R4 ;  /* 0x0000000403027c24 */ /* 0x000fe2000f8e0204 */
[----:B------:R-:W-:-:S04]  /*01a0*/  IADD3 R3, PT, PT, R5, 0xffffffe, RZ ;  /* 0x0ffffffe05037810 */ /* 0x000fc80007ffe0ff */
[C---:B------:R-:W-:Y:S02]  /*01b0*/  ISETP.GE.U32.AND P0, PT, R2.reuse, UR4, PT ;  /* 0x0000000402007c0c */ /* 0x040fe4000bf06070 */
[----:B------:R-:W0:Y:S11]  /*01c0*/  F2I.FTZ.U32.TRUNC.NTZ R3, R3 ;  /* 0x0000000300037305 */ /* 0x000e36000021f000 */
[----:B------:R-:W-:Y:S01]  /*01d0*/  @P0 VIADD R2, R2, -UR4 ;  /* 0x8000000402020c36 */ /* 0x000fe20008000000 */
[----:B------:R-:W-:Y:S01]  /*01e0*/  @P0 IADD3 R0, PT, PT, R0, 0x1, RZ ;  /* 0x0000000100000810 */ /* 0x000fe20007ffe0ff */
[----:B0-----:R-:W-:-:S03]  /*01f0*/  IMAD.MOV R7, RZ, RZ, -R3 ;  /* 0x000000ffff077224 */ /* 0x001fc600078e0a03 */
[----:B------:R-:W-:Y:S02]  /*0200*/  ISETP.GE.U32.AND P1, PT, R2, UR4, PT ;  /* 0x0000000402007c0c */ /* 0x000fe4000bf26070 */
[----:B------:R-:W-:Y:S01]  /*0210*/  MOV R2, RZ ;  /* 0x000000ff00027202 */ /* 0x000fe20000000f00 */
[----:B------:R-:W-:-:S04]  /*0220*/  IMAD R7, R7, UR6, RZ ;  /* 0x0000000607077c24 */ /* 0x000fc8000f8e02ff */
[----:B------:R-:W-:-:S06]  /*0230*/  IMAD.HI.U32 R3, R3, R7, R2 ;  /* 0x0000000703037227 */ /* 0x000fcc00078e0002 */
[----:B------:R-:W-:Y:S02]  /*0240*/  @P1 IADD3 R0, PT, PT, R0, 0x1, RZ ;  /* 0x0000000100001810 */ /* 0x000fe40007ffe0ff */
[----:B------:R-:W-:Y:S02]  /*0250*/  @!P2 LOP3.LUT R0, RZ, UR4, RZ, 0x33, !PT ;  /* 0x00000004ff00ac12 */ /* 0x000fe4000f8e33ff */
[----:B------:R-:W-:-:S03]  /*0260*/  ISETP.NE.U32.AND P2, PT, RZ, UR6, PT ;  /* 0x00000006ff007c0c */ /* 0x000fc6000bf45070 */
[----:B------:R-:W-:-:S04]  /*0270*/  IMAD.MOV R5, RZ, RZ, -R0 ;  /* 0x000000ffff057224 */ /* 0x000fc800078e0a00 */
[----:B------:R-:W-:Y:S01]  /*0280*/  IMAD R2, R5, UR4, R4 ;  /* 0x0000000405027c24 */ /* 0x000fe2000f8e0204 */
[----:B---3--:R-:W-:Y:S01]  /*0290*/  UIADD3 UR4, UPT, UPT, UR7, -0x1, URZ ;  /* 0xffffffff07047890 */ /* 0x008fe2000fffe0ff */
[----:B------:R-:W-:-:S03]  /*02a0*/  IMAD.HI.U32 R5, R3, R4, RZ ;  /* 0x0000000403057227 */ /* 0x000fc600078e00ff */
[----:B------:R-:W-:Y:S01]  /*02b0*/  USHF.R.U32.HI UR4, URZ, 0x1, UR4 ;  /* 0x00000001ff047899 */ /* 0x000fe20008011604 */
[----:B------:R-:W-:-:S04]  /*02c0*/  IMAD.HI.U32 R3, R3, R2, RZ ;  /* 0x0000000203037227 */ /* 0x000fc800078e00ff */
[----:B------:R-:W-:Y:S01]  /*02d0*/  IMAD.MOV R5, RZ, RZ, -R5 ;  /* 0x000000ffff057224 */ /* 0x000fe200078e0a05 */
[----:B------:R-:W-:-:S03]  /*02e0*/  IADD3 R7, PT, PT, -R3, RZ, RZ ;  /* 0x000000ff03077210 */ /* 0x000fc60007ffe1ff */
[----:B------:R-:W-:Y:S02]  /*02f0*/  IMAD R5, R5, UR6, R4 ;  /* 0x0000000605057c24 */ /* 0x000fe4000f8e0204 */
[----:B------:R-:W-:-:S03]  /*0300*/  IMAD R2, R7, UR6, R2 ;  /* 0x0000000607027c24 */ /* 0x000fc6000f8e0202 */
[----:B------:R-:W-:Y:S02]  /*0310*/  ISETP.GE.U32.AND P1, PT, R5, UR6, PT ;  /* 0x0000000605007c0c */ /* 0x000fe4000bf26070 */
[----:B------:R-:W-:-:S11]  /*0320*/  ISETP.GE.U32.AND P0, PT, R2, UR6, PT ;  /* 0x0000000602007c0c */ /* 0x000fd6000bf06070 */
[----:B------:R-:W-:Y:S02]  /*0330*/  @P1 VIADD R5, R5, -UR6 ;  /* 0x8000000605051c36 */ /* 0x000fe40008000000 */
[----:B------:R-:W-:Y:S01]  /*0340*/  @P0 IADD3 R2, PT, PT, R2, -UR6, RZ ;  /* 0x8000000602020c10 */ /* 0x000fe2000fffe0ff */
[----:B------:R-:W-:Y:S01]  /*0350*/  @P0 VIADD R3, R3, 0x1 ;  /* 0x0000000103030836 */ /* 0x000fe20000000000 */
[----:B------:R-:W-:Y:S02]  /*0360*/  ISETP.NE.AND P0, PT, RZ, UR7, PT ;  /* 0x00000007ff007c0c */ /* 0x000fe4000bf05270 */
[----:B------:R-:W-:Y:S02]  /*0370*/  ISETP.GE.U32.AND P1, PT, R2, UR6, PT ;  /* 0x0000000602007c0c */ /* 0x000fe4000bf26070 */
[----:B------:R-:W-:Y:S02]  /*0380*/  ISETP.GE.U32.AND P3, PT, R5, UR6, PT ;  /* 0x0000000605007c0c */ /* 0x000fe4000bf66070 */
[----:B------:R-:W-:-:S09]  /*0390*/  LOP3.LUT R2, RZ, UR6, RZ, 0x33, !PT ;  /* 0x00000006ff027c12 */ /* 0x000fd2000f8e33ff */
[----:B------:R-:W-:Y:S02]  /*03a0*/  @P1 VIADD R3, R3, 0x1 ;  /* 0x0000000103031836 */ /* 0x000fe40000000000 */
[----:B------:R-:W-:-:S03]  /*03b0*/  @P3 IADD3 R5, PT, PT, R5, -UR6, RZ ;  /* 0x8000000605053c10 */ /* 0x000fc6000fffe0ff */
[C---:B------:R-:W-:Y:S02]  /*03c0*/  SEL R3, R2.reuse, R3, !P2 ;  /* 0x0000000302037207 */ /* 0x040fe40005000000 */
[----:B------:R-:W-:Y:S01]  /*03d0*/  SEL R5, R2, R5, !P2 ;  /* 0x0000000502057207 */ /* 0x000fe20005000000 */
[----:B--2---:R-:W-:Y:S06]  /*03e0*/  @!P0 EXIT ;  /* 0x000000000000894d */ /* 0x004fec0003800000 */
[----:B------:R-:W-:Y:S01]  /*03f0*/  IMAD R2, R0, UR6, R3 ;  /* 0x0000000600027c24 */ /* 0x000fe2000f8e0203 */
[----:B------:R-:W-:Y:S01]  /*0400*/  ULOP3.LUT UR8, UR7, 0xfffffff8, URZ, 0xc0, !UPT ;  /* 0xfffffff807087892 */ /* 0x000fe2000f8ec0ff */
[----:B------:R-:W-:Y:S01]  /*0410*/  LEA R3, R3, -UR4, 0x1 ;  /* 0x8000000403037c11 */ /* 0x000fe2000f8e08ff */
[----:B------:R-:W0:Y:S01]  /*0420*/  LDCU.64 UR12, c[0x0][0x358] ;  /* 0x00006b00ff0c77ac */ /* 0x000e220008000a00 */
[----:B------:R-:W-:Y:S01]  /*0430*/  IMAD R7, R2, UR6, R5 ;  /* 0x0000000602077c24 */ /* 0x000fe2000f8e0205 */
[----:B------:R-:W-:Y:S01]  /*0440*/  LEA R2, R5, -UR4, 0x1 ;  /* 0x8000000405027c11 */ /* 0x000fe2000f8e08ff */
[----:B------:R-:W-:Y:S02]  /*0450*/  ULOP3.LUT UR7, UR7, 0x7, URZ, 0xc0, !UPT ;  /* 0x0000000707077892 */ /* 0x000fe4000f8ec0ff */
[----:B------:R-:W-:Y:S01]  /*0460*/  IMAD.WIDE.U32 R12, R7, 0x4, R12 ;  /* 0x00000004070c7825 */ /* 0x000fe200078e000c */
[----:B------:R-:W-:Y:S01]  /*0470*/  UIADD3 UR10, UPT, UPT, -UR8, URZ, URZ ;  /* 0x000000ff080a7290 */ /* 0x000fe2000fffe1ff */
[----:B------:R-:W-:-:S11]  /*0480*/  UMOV UR4, URZ ;  /* 0x000000ff00047c82 */ /* 0x000fd60008000000 */
.L_x_72:
[----:B01----:R-:W1:Y:S01]  /*0490*/  LDC R5, c[0x0][0x3a4] ;  /* 0x0000e900ff057b82 */ /* 0x003e620000000800 */
[----:B------:R-:W-:Y:S01]  /*04a0*/  UMOV UR11, UR4 ;  /* 0x00000004000b7c82 */ /* 0x000fe20008000000 */
[----:B------:R-:W-:Y:S01]  /*04b0*/  UMOV UR5, URZ ;  /* 0x000000ff00057c82 */ /* 0x000fe20008000000 */
[----:B-1----:R-:W-:Y:S01]  /*04c0*/  IMAD R4, R0, R5, UR4 ;  /* 0x0000000400047e24 */ /* 0x002fe2000f8e0205 */
[----:B------:R-:W-:-:S06]  /*04d0*/  UIADD3 UR4, UPT, UPT, UR4, 0x1, URZ ;  /* 0x0000000104047890 */ /* 0x000fcc000fffe0ff */
[----:B------:R-:W-:-:S04]  /*04e0*/  ISETP.NE.AND P0, PT, R5, UR4, PT ;  /* 0x0000000405007c0c */ /* 0x000fc8000bf05270 */
[----:B--234-:R-:W-:-:S09]  /*04f0*/  P2R R11, PR, RZ, 0x1 ;  /* 0x00000001ff0b7803 */ /* 0x01cfd20000000000 */
.L_x_71:
[----:B01----:R-:W1:Y:S01]  /*0500*/  LDC R7, c[0x0][0x3a8] ;  /* 0x0000ea00ff077b82 */ /* 0x003e620000000800 */
[----:B--2---:R-:W2:Y:S01]  /*0510*/  LDCU UR6, c[0x0][0x3b0] ;  /* 0x00007600ff0677ac */ /* 0x004ea20008000800 */
[----:B------:R-:W-:Y:S01]  /*0520*/  IADD3 R5, PT, PT, R3, UR5, RZ ;  /* 0x0000000503057c10 */ /* 0x000fe2000fffe0ff */
[----:B--2---:R-:W-:Y:S01]  /*0530*/  IMAD.U32 R8, RZ, RZ, UR6 ;  /* 0x00000006ff087e24 */ /* 0x004fe2000f8e00ff */
[----:B------:R-:W-:Y:S01]  /*0540*/  UMOV UR6, URZ ;  /* 0x000000ff00067c82 */ /* 0x000fe20008000000 */
[----:B-1----:R-:W-:Y:S01]  /*0550*/  ISETP.GE.U32.AND P0, PT, R7, 0x8, PT ;  /* 0x000000080700780c */ /* 0x002fe20003f06070 */
[----:B------:R-:W-:Y:S01]  /*0560*/  IMAD R6, R4, R7, UR5 ;  /* 0x0000000504067e24 */ /* 0x000fe2000f8e0207 */
[----:B------:R-:W-:-:S06]  /*0570*/  UIADD3 UR5, UPT, UPT, UR5, 0x1, URZ ;  /* 0x0000000105057890 */ /* 0x000fcc000fffe0ff */
[----:B------:R-:W-:Y:S01]  /*0580*/  ISETP.NE.AND P5, PT, R7, UR5, PT ;  /* 0x0000000507007c0c */ /* 0x000fe2000bfa5270 */
[----:B------:R-:W-:-:S04]  /*0590*/  IMAD R7, R8, UR11, R5 ;  /* 0x0000000b08077c24 */ /* 0x000fc8000f8e0205 */
[----:B---34-:R-:W-:Y:S08]  /*05a0*/  @!P0 BRA `(.L_x_37) ;  /* 0x0000000800488947 */ /* 0x018ff00003800000 */
[----:B------:R-:W1:Y:S01]  /*05b0*/  LDC R8, c[0x0][0x3b0] ;  /* 0x0000ec00ff087b82 */ /* 0x000e620000000800 */
[----:B------:R-:W-:Y:S01]  /*05c0*/  UMOV UR6, URZ ;  /* 0x000000ff00067c82 */ /* 0x000fe20008000000 */
[----:B------:R-:W-:-:S06]  /*05d0*/  UMOV UR9, UR10 ;  /* 0x0000000a00097c82 */ /* 0x000fcc0008000000 */
[----:B------:R-:W2:Y:S08]  /*05e0*/  LDC R9, c[0x0][0x3a8] ;  /* 0x0000ea00ff097b82 */ /* 0x000eb00000000800 */
[----:B------:R-:W3:Y:S08]  /*05f0*/  LDC.64 R14, c[0x0][0x390] ;  /* 0x0000e400ff0e7b82 */ /* 0x000ef00000000a00 */
[----:B------:R-:W4:Y:S02]  /*0600*/  LDC.64 R16, c[0x0][0x388] ;  /* 0x0000e200ff107b82 */ /* 0x000f240000000a00 */
.L_x_54:
[----:B------:R-:W-:Y:S01]  /*0610*/  IADD3 R26, PT, PT, R2, UR6, RZ ;  /* 0x00000006021a7c10 */ /* 0x000fe2000fffe0ff */
[----:B------:R-:W-:Y:S01]  /*0620*/  UIADD3 UR9, UPT, UPT, UR9, 0x8, URZ ;  /* 0x0000000809097890 */ /* 0x000fe2000fffe0ff */
[----:B------:R-:W-:Y:S02]  /*0630*/  BSSY.RECONVERGENT B0, `(.L_x_38) ;  /* 0x0000019000007945 */ /* 0x000fe40003800200 */
[C---:B------:R-:W-:Y:S01]  /*0640*/  LOP3.LUT R10, R26.reuse, R5, RZ, 0xfc, !PT ;  /* 0x000000051a0a7212 */ /* 0x040fe200078efcff */
[----:B------:R-:W-:Y:S01]  /*0650*/  VIADD R24, R26, 0x1 ;  /* 0x000000011a187836 */ /* 0x000fe20000000000 */
[----:B------:R-:W-:Y:S01]  /*0660*/  VIMNMX.U32 R19, PT, PT, R5, R26, !PT ;  /* 0x0000001a05137248 */ /* 0x000fe20007fe0000 */
[----:B------:R-:W-:Y:S01]  /*0670*/  UISETP.NE.AND UP0, UPT, UR9, URZ, UPT ;  /* 0x000000ff0900728c */ /* 0x000fe2000bf05270 */
[----:B------:R-:W-:Y:S01]  /*0680*/  ISETP.GE.AND P0, PT, R10, RZ, PT ;  /* 0x000000ff0a00720c */ /* 0x000fe20003f06270 */
[C---:B------:R-:W-:Y:S01]  /*0690*/  VIADD R28, R26.reuse, 0x3 ;  /* 0x000000031a1c7836 */ /* 0x040fe20000000000 */
[----:B01----:R-:W-:-:S02]  /*06a0*/  IADD3 R23, PT, PT, R26, 0x2, RZ ;  /* 0x000000021a177810 */ /* 0x003fc40007ffe0ff */
[----:B-1----:R-:W-:Y:S02]  /*06b0*/  ISETP.GE.U32.OR P0, PT, R19, R8, !P0 ;  /* 0x000000081300720c */ /* 0x002fe40004706470 */
[-C--:B------:R-:W-:Y:S02]  /*06c0*/  LOP3.LUT R18, R24, R5.reuse, RZ, 0xfc, !PT ;  /* 0x0000000518127212 */ /* 0x080fe400078efcff */
[----:B------:R-:W-:Y:S02]  /*06d0*/  LOP3.LUT R10, R23, R5, RZ, 0xfc, !PT ;  /* 0x00000005170a7212 */ /* 0x000fe400078efcff */
[----:B------:R-:W-:Y:S02]  /*06e0*/  ISETP.GE.AND P1, PT, R18, RZ, PT ;  /* 0x000000ff1200720c */ /* 0x000fe40003f26270 */
[----:B------:R-:W-:Y:S02]  /*06f0*/  VIMNMX.U32 R21, PT, PT, R5, R24, !PT ;  /* 0x0000001805157248 */ /* 0x000fe40007fe0000 */
[----:B------:R-:W-:-:S02]  /*0700*/  ISETP.GE.AND P6, PT, R10, RZ, PT ;  /* 0x000000ff0a00720c */ /* 0x000fc40003fc6270 */
[----:B------:R-:W-:Y:S02]  /*0710*/  ISETP.GE.U32.OR P1, PT, R21, R8, !P1 ;  /* 0x000000081500720c */ /* 0x000fe40004f26470 */
[----:B------:R-:W-:Y:S01]  /*0720*/  IADD3 R10, PT, PT, R26, 0x4, RZ ;  /* 0x000000041a0a7810 */ /* 0x000fe20007ffe0ff */
[----:B------:R-:W-:Y:S10]  /*0730*/  @P0 BRA `(.L_x_39) ;  /* 0x0000000000200947 */ /* 0x000ff40003800000 */
[----:B--2---:R-:W-:Y:S01]  /*0740*/  IMAD R19, R6, R9, UR6 ;  /* 0x0000000606137e24 */ /* 0x004fe2000f8e0209 */
[----:B0-----:R-:W2:Y:S03]  /*0750*/  LDG.E R20, desc[UR12][R12.64] ;  /* 0x0000000c0c147981 */ /* 0x001ea6000c1e1900 */
[----:B----4-:R-:W-:-:S06]  /*0760*/  IMAD.WIDE.U32 R18, R19, 0x4, R16 ;  /* 0x0000000413127825 */ /* 0x010fcc00078e0010 */
[----:B------:R-:W2:Y:S01]  /*0770*/  LDG.E R19, desc[UR12][R18.64] ;  /* 0x0000000c12137981 */ /* 0x000ea2000c1e1900 */
[----:B------:R-:W-:Y:S02]  /*0780*/  IMAD R21, R7, R8, R26 ;  /* 0x0000000807157224 */ /* 0x000fe400078e021a */
[----:B--2---:R-:W-:Y:S02]  /*0790*/  FMUL R25, R20, R19 ;  /* 0x0000001314197220 */ /* 0x004fe40000400000 */
[----:B---3--:R-:W-:-:S05]  /*07a0*/  IMAD.WIDE.U32 R20, R21, 0x4, R14 ;  /* 0x0000000415147825 */ /* 0x008fca00078e000e */
[----:B------:R1:W-:Y:S02]  /*07b0*/  REDG.E.ADD.F32.FTZ.RN.STRONG.GPU desc[UR12][R20.64], R25 ;  /* 0x00000019140079a6 */ /* 0x0003e4000c12f30c */
.L_x_39:
[----:B0-----:R-:W-:Y:S05]  /*07c0*/  BSYNC.RECONVERGENT B0 ;  /* 0x0000000000007941 */ /* 0x001fea0003800200 */
.L_x_38:
[----:B------:R-:W-:Y:S01]  /*07d0*/  BSSY.RECONVERGENT B0, `(.L_x_40) ;  /* 0x000000c000007945 */ /* 0x000fe20003800200 */
[----:B------:R-:W-:-:S03]  /*07e0*/  VIADD R22, R26, 0x5 ;  /* 0x000000051a167836 */ /* 0x000fc60000000000 */
[----:B------:R-:W-:Y:S05]  /*07f0*/  @P1 BRA `(.L_x_41) ;  /* 0x0000000000241947 */ /* 0x000fea0003800000 */
[----:B--2---:R-:W-:Y:S01]  /*0800*/  IMAD R19, R6, R9, UR6 ;  /* 0x0000000606137e24 */ /* 0x004fe2000f8e0209 */
[----:B-1----:R-:W2:Y:S04]  /*0810*/  LDG.E R20, desc[UR12][R12.64] ;  /* 0x0000000c0c147981 */ /* 0x002ea8000c1e1900 */
[----:B------:R-:W-:-:S05]  /*0820*/  IADD3 R19, PT, PT, R19, 0x1, RZ ;  /* 0x0000000113137810 */ /* 0x000fca0007ffe0ff */
[----:B----4-:R-:W-:-:S06]  /*0830*/  IMAD.WIDE.U32 R18, R19, 0x4, R16 ;  /* 0x0000000413127825 */ /* 0x010fcc00078e0010 */
[----:B------:R-:W2:Y:S01]  /*0840*/  LDG.E R19, desc[UR12][R18.64] ;  /* 0x0000000c12137981 */ /* 0x000ea2000c1e1900 */
[----:B------:R-:W-:Y:S02]  /*0850*/  IMAD R21, R7, R8, R24 ;  /* 0x0000000807157224 */ /* 0x000fe400078e0218 */
[----:B--2---:R-:W-:Y:S02]  /*0860*/  FMUL R25, R20, R19 ;  /* 0x0000001314197220 */ /* 0x004fe40000400000 */
[----:B---3--:R-:W-:-:S05]  /*0870*/  IMAD.WIDE.U32 R20, R21, 0x4, R14 ;  /* 0x0000000415147825 */ /* 0x008fca00078e000e */
[----:B------:R0:W-:Y:S02]  /*0880*/  REDG.E.ADD.F32.FTZ.RN.STRONG.GPU desc[UR12][R20.64], R25 ;  /* 0x00000019140079a6 */ /* 0x0001e4000c12f30c */
.L_x_41:
[----:B------:R-:W-:Y:S05]  /*0890*/  BSYNC.RECONVERGENT B0 ;  /* 0x0000000000007941 */ /* 0x000fea0003800200 */
.L_x_40:
[-C--:B------:R-:W-:Y:S01]  /*08a0*/  LOP3.LUT R19, R10, R5.reuse, RZ, 0xfc, !PT ;  /* 0x000000050a137212 */ /* 0x080fe200078efcff */
[----:B------:R-:W-:Y:S01]  /*08b0*/  BSSY.RECONVERGENT B0, `(.L_x_42) ;  /* 0x0000022000007945 */ /* 0x000fe20003800200 */
[----:B------:R-:W-:Y:S02]  /*08c0*/  LOP3.LUT R18, R28, R5, RZ, 0xfc, !PT ;  /* 0x000000051c127212 */ /* 0x000fe400078efcff */
[----:B------:R-:W-:Y:S02]  /*08d0*/  ISETP.GE.AND P3, PT, R19, RZ, PT ;  /* 0x000000ff1300720c */ /* 0x000fe40003f66270 */
[----:B------:R-:W-:Y:S02]  /*08e0*/  VIMNMX.U32 R19, PT, PT, R5, R23, !PT ;  /* 0x0000001705137248 */ /* 0x000fe40007fe0000 */
[C---:B------:R-:W-:Y:S01]  /*08f0*/  IADD3 R24, PT, PT, R26.reuse, 0x6, RZ ;  /* 0x000000061a187810 */ /* 0x040fe20007ffe0ff */
[----:B------:R-:W-:Y:S01]  /*0900*/  VIADD R26, R26, 0x7 ;  /* 0x000000071a1a7836 */ /* 0x000fe20000000000 */
[----:B------:R-:W-:-:S02]  /*0910*/  ISETP.GE.U32.OR P6, PT, R19, R8, !P6 ;  /* 0x000000081300720c */ /* 0x000fc400077c6470 */
[----:B------:R-:W-:Y:S02]  /*0920*/  ISETP.GE.AND P4, PT, R18, RZ, PT ;  /* 0x000000ff1200720c */ /* 0x000fe40003f86270 */
[-C--:B------:R-:W-:Y:S02]  /*0930*/  LOP3.LUT R18, R24, R5.reuse, RZ, 0xfc, !PT ;  /* 0x0000000518127212 */ /* 0x080fe400078efcff */
[C---:B01----:R-:W-:Y:S02]  /*0940*/  VIMNMX.U32 R21, PT, PT, R5.reuse, R28, !PT ;  /* 0x0000001c05157248 */ /* 0x043fe40007fe0000 */
[----:B------:R-:W-:Y:S02]  /*0950*/  ISETP.GE.AND P1, PT, R18, RZ, PT ;  /* 0x000000ff1200720c */ /* 0x000fe40003f26270 */
[----:B------:R-:W-:Y:S02]  /*0960*/  VIMNMX.U32 R19, PT, PT, R5, R10, !PT ;  /* 0x0000000a05137248 */ /* 0x000fe40007fe0000 */
[----:B------:R-:W-:-:S02]  /*0970*/  LOP3.LUT R20, R22, R5, RZ, 0xfc, !PT ;  /* 0x0000000516147212 */ /* 0x000fc400078efcff */
[----:B------:R-:W-:Y:S02]  /*0980*/  LOP3.LUT R18, R26, R5, RZ, 0xfc, !PT ;  /* 0x000000051a127212 */ /* 0x000fe400078efcff */
[-C--:B------:R-:W-:Y:S02]  /*0990*/  ISETP.GE.U32.OR P4, PT, R21, R8.reuse, !P4 ;  /* 0x000000081500720c */ /* 0x080fe40006786470 */
[----:B------:R-:W-:Y:S02]  /*09a0*/  ISETP.GE.U32.OR P3, PT, R19, R8, !P3 ;  /* 0x000000081300720c */ /* 0x000fe40005f66470 */
[----:B------:R-:W-:Y:S02]  /*09b0*/  ISETP.GE.AND P2, PT, R20, RZ, PT ;  /* 0x000000ff1400720c */ /* 0x000fe40003f46270 */
[C---:B------:R-:W-:Y:S02]  /*09c0*/  VIMNMX.U32 R21, PT, PT, R5.reuse, R22, !PT ;  /* 0x0000001605157248 */ /* 0x040fe40007fe0000 */
[----:B------:R-:W-:-:S02]  /*09d0*/  VIMNMX.U32 R25, PT, PT, R5, R24, !PT ;  /* 0x0000001805197248 */ /* 0x000fc40007fe0000 */
[----:B------:R-:W-:Y:S02]  /*09e0*/  VIMNMX.U32 R19, PT, PT, R5, R26, !PT ;  /* 0x0000001a05137248 */ /* 0x000fe40007fe0000 */
[----:B------:R-:W-:Y:S02]  /*09f0*/  ISETP.GE.AND P0, PT, R18, RZ, PT ;  /* 0x000000ff1200720c */ /* 0x000fe40003f06270 */
[-C--:B------:R-:W-:Y:S02]  /*0a00*/  ISETP.GE.U32.OR P2, PT, R21, R8.reuse, !P2 ;  /* 0x000000081500720c */ /* 0x080fe40005746470 */
[-C--:B------:R-:W-:Y:S02]  /*0a10*/  ISETP.GE.U32.OR P1, PT, R25, R8.reuse, !P1 ;  /* 0x000000081900720c */ /* 0x080fe40004f26470 */
[----:B------:R-:W-:Y:S01]  /*0a20*/  ISETP.GE.U32.OR P0, PT, R19, R8, !P0 ;  /* 0x000000081300720c */ /* 0x000fe20004706470 */
[----:B------:R-:W-:-:S12]  /*0a30*/  @P6 BRA `(.L_x_43) ;  /* 0x0000000000246947 */ /* 0x000fd80003800000 */
[----:B--2---:R-:W-:Y:S01]  /*0a40*/  IMAD R19, R6, R9, UR6 ;  /* 0x0000000606137e24 */ /* 0x004fe2000f8e0209 */
[----:B------:R-:W2:Y:S04]  /*0a50*/  LDG.E R20, desc[UR12][R12.64] ;  /* 0x0000000c0c147981 */ /* 0x000ea8000c1e1900 */
[----:B------:R-:W-:-:S05]  /*0a60*/  IADD3 R19, PT, PT, R19, 0x2, RZ ;  /* 0x0000000213137810 */ /* 0x000fca0007ffe0ff */
[----:B----4-:R-:W-:-:S06]  /*0a70*/  IMAD.WIDE.U32 R18, R19, 0x4, R16 ;  /* 0x0000000413127825 */ /* 0x010fcc00078e0010 */
[----:B------:R-:W2:Y:S01]  /*0a80*/  LDG.E R19, desc[UR12][R18.64] ;  /* 0x0000000c12137981 */ /* 0x000ea2000c1e1900 */
[----:B------:R-:W-:Y:S02]  /*0a90*/  IMAD R21, R7, R8, R23 ;  /* 0x0000000807157224 */ /* 0x000fe400078e0217 */
[----:B--2---:R-:W-:Y:S02]  /*0aa0*/  FMUL R23, R20, R19 ;  /* 0x0000001314177220 */ /* 0x004fe40000400000 */
[----:B---3--:R-:W-:-:S05]  /*0ab0*/  IMAD.WIDE.U32 R20, R21, 0x4, R14 ;  /* 0x0000000415147825 */ /* 0x008fca00078e000e */
[----:B------:R0:W-:Y:S02]  /*0ac0*/  REDG.E.ADD.F32.FTZ.RN.STRONG.GPU desc[UR12][R20.64], R23 ;  /* 0x00000017140079a6 */ /* 0x0001e4000c12f30c */
.L_x_43:
[----:B------:R-:W-:Y:S05]  /*0ad0*/  BSYNC.RECONVERGENT B0 ;  /* 0x0000000000007941 */ /* 0x000fea0003800200 */
.L_x_42:
[----:B------:R-:W-:Y:S04]  /*0ae0*/  BSSY.RECONVERGENT B0, `(.L_x_44) ;  /* 0x000000b000007945 */ /* 0x000fe80003800200 */
[----:B------:R-:W-:Y:S05]  /*0af0*/  @P4 BRA `(.L_x_45) ;  /* 0x0000000000244947 */ /* 0x000fea0003800000 */
[----:B--2---:R-:W-:Y:S01]  /*0b00*/  IMAD R19, R6, R9, UR6 ;  /* 0x0000000606137e24 */ /* 0x004fe2000f8e0209 */
[----:B0-----:R-:W2:Y:S04]  /*0b10*/  LDG.E R23, desc[UR12][R12.64] ;  /* 0x0000000c0c177981 */ /* 0x001ea8000c1e1900 */
[----:B------:R-:W-:-:S05]  /*0b20*/  IADD3 R19, PT, PT, R19, 0x3, RZ ;  /* 0x0000000313137810 */ /* 0x000fca0007ffe0ff */
[----:B----4-:R-:W-:-:S06]  /*0b30*/  IMAD.WIDE.U32 R18, R19, 0x4, R16 ;  /* 0x0000000413127825 */ /* 0x010fcc00078e0010 */
[----:B------:R-:W2:Y:S01]  /*0b40*/  LDG.E R18, desc[UR12][R18.64] ;  /* 0x0000000c12127981 */ /* 0x000ea2000c1e1900 */
[----:B------:R-:W-:-:S04]  /*0b50*/  IMAD R21, R7, R8, R28 ;  /* 0x0000000807157224 */ /* 0x000fc800078e021c */
[----:B---3--:R-:W-:-:S04]  /*0b60*/  IMAD.WIDE.U32 R20, R21, 0x4, R14 ;  /* 0x0000000415147825 */ /* 0x008fc800078e000e */
[----:B--2---:R-:W-:-:S05]  /*0b70*/  FMUL R23, R23, R18 ;  /* 0x0000001217177220 */ /* 0x004fca0000400000 */
[----:B------:R1:W-:Y:S02]  /*0b80*/  REDG.E.ADD.F32.FTZ.RN.STRONG.GPU desc[UR12][R20.64], R23 ;  /* 0x00000017140079a6 */ /* 0x0003e4000c12f30c */
.L_x_45:
[----:B------:R-:W-:Y:S05]  /*0b90*/  BSYNC.RECONVERGENT B0 ;  /* 0x0000000000007941 */ /* 0x000fea0003800200 */
.L_x_44:
[----:B------:R-:W-:Y:S04]  /*0ba0*/  BSSY.RECONVERGENT B0, `(.L_x_46) ;  /* 0x000000b000007945 */ /* 0x000fe80003800200 */
[----:B------:R-:W-:Y:S05]  /*0bb0*/  @P3 BRA `(.L_x_47) ;  /* 0x0000000000243947 */ /* 0x000fea0003800000 */
[----:B--2---:R-:W-:Y:S01]  /*0bc0*/  IMAD R19, R6, R9, UR6 ;  /* 0x0000000606137e24 */ /* 0x004fe2000f8e0209 */
[----:B01----:R-:W2:Y:S03]  /*0bd0*/  LDG.E R23, desc[UR12][R12.64] ;  /* 0x0000000c0c177981 */ /* 0x003ea6000c1e1900 */
[----:B------:R-:W-:-:S04]  /*0be0*/  VIADD R19, R19, 0x4 ;  /* 0x0000000413137836 */ /* 0x000fc80000000000 */
[----:B----4-:R-:W-:-:S06]  /*0bf0*/  IMAD.WIDE.U32 R18, R19, 0x4, R16 ;  /* 0x0000000413127825 */ /* 0x010fcc00078e0010 */
[----:B------:R-:W2:Y:S01]  /*0c00*/  LDG.E R18, desc[UR12][R18.64] ;  /* 0x0000000c12127981 */ /* 0x000ea2000c1e1900 */
[----:B------:R-:W-:-:S04]  /*0c10*/  IMAD R21, R7, R8, R10 ;  /* 0x0000000807157224 */ /* 0x000fc800078e020a */
[----:B---3--:R-:W-:-:S04]  /*0c20*/  IMAD.WIDE.U32 R20, R21, 0x4, R14 ;  /* 0x0000000415147825 */ /* 0x008fc800078e000e */
[----:B--2---:R-:W-:-:S05]  /*0c30*/  FMUL R23, R23, R18 ;  /* 0x0000001217177220 */ /* 0x004fca0000400000 */
[----:B------:R0:W-:Y:S02]  /*0c40*/  REDG.E.ADD.F32.FTZ.RN.STRONG.GPU desc[UR12][R20.64], R23 ;  /* 0x00000017140079a6 */ /* 0x0001e4000c12f30c */
.L_x_47:
[----:B------:R-:W-:Y:S05]  /*0c50*/  BSYNC.RECONVERGENT B0 ;  /* 0x0000000000007941 */ /* 0x000fea0003800200 */
.L_x_46:
[----:B------:R-:W-:Y:S04]  /*0c60*/  BSSY.RECONVERGENT B0, `(.L_x_48) ;  /* 0x000000b000007945 */ /* 0x000fe80003800200 */
[----:B------:R-:W-:Y:S05]  /*0c70*/  @P2 BRA `(.L_x_49) ;  /* 0x0000000000242947 */ /* 0x000fea0003800000 */
[----:B--2---:R-:W-:Y:S01]  /*0c80*/  IMAD R19, R6, R9, UR6 ;  /* 0x0000000606137e24 */ /* 0x004fe2000f8e0209 */
[----:B------:R-:W2:Y:S04]  /*0c90*/  LDG.E R10, desc[UR12][R12.64] ;  /* 0x0000000c0c0a7981 */ /* 0x000ea8000c1e1900 */
[----:B------:R-:W-:-:S05]  /*0ca0*/  IADD3 R19, PT, PT, R19, 0x5, RZ ;  /* 0x0000000513137810 */ /* 0x000fca0007ffe0ff */
[----:B----4-:R-:W-:-:S06]  /*0cb0*/  IMAD.WIDE.U32 R18, R19, 0x4, R16 ;  /* 0x0000000413127825 */ /* 0x010fcc00078e0010 */
[----:B------:R-:W2:Y:S01]  /*0cc0*/  LDG.E R19, desc[UR12][R18.64] ;  /* 0x0000000c12137981 */ /* 0x000ea2000c1e1900 */
[----:B01----:R-:W-:-:S04]  /*0cd0*/  IMAD R21, R7, R8, R22 ;  /* 0x0000000807157224 */ /* 0x003fc800078e0216 */
[----:B---3--:R-:W-:-:S04]  /*0ce0*/  IMAD.WIDE.U32 R20, R21, 0x4, R14 ;  /* 0x0000000415147825 */ /* 0x008fc800078e000e */
[----:B--2---:R-:W-:-:S05]  /*0cf0*/  FMUL R23, R10, R19 ;  /* 0x000000130a177220 */ /* 0x004fca0000400000 */
[----:B------:R0:W-:Y:S02]  /*0d00*/  REDG.E.ADD.F32.FTZ.RN.STRONG.GPU desc[UR12][R20.64], R23 ;  /* 0x00000017140079a6 */ /* 0x0001e4000c12f30c */
.L_x_49:
[----:B------:R-:W-:Y:S05]  /*0d10*/  BSYNC.RECONVERGENT B0 ;  /* 0x0000000000007941 */ /* 0x000fea0003800200 */
.L_x_48:
        /* <DEDUP_REMOVED lines=11> */
.L_x_51:
[----:B------:R-:W-:Y:S05]  /*0dd0*/  BSYNC.RECONVERGENT B0 ;  /* 0x0000000000007941 */ /* 0x000fea0003800200 */
.L_x_50:
[----:B------:R-:W-:Y:S04]  /*0de0*/  BSSY.RECONVERGENT B0, `(.L_x_52) ;  /* 0x000000b000007945 */ /* 0x000fe80003800200 */
[----:B------:R-:W-:Y:S05]  /*0df0*/  @P0 BRA `(.L_x_53) ;  /* 0x0000000000240947 */ /* 0x000fea0003800000 */
[----:B--2---:R-:W-:Y:S01]  /*0e00*/  IMAD R19, R6, R9, UR6 ;  /* 0x0000000606137e24 */ /* 0x004fe2000f8e0209 */
[----:B------:R-:W2:Y:S03]  /*0e10*/  LDG.E R10, desc[UR12][R12.64] ;  /* 0x0000000c0c0a7981 */ /* 0x000ea6000c1e1900 */
[----:B------:R-:W-:-:S04]  /*0e20*/  VIADD R19, R19, 0x7 ;  /* 0x0000000713137836 */ /* 0x000fc80000000000 */
[----:B----4-:R-:W-:-:S06]  /*0e30*/  IMAD.WIDE.U32 R18, R19, 0x4, R16 ;  /* 0x0000000413127825 */ /* 0x010fcc00078e0010 */
[----:B------:R-:W2:Y:S01]  /*0e40*/  LDG.E R19, desc[UR12][R18.64] ;  /* 0x0000000c12137981 */ /* 0x000ea2000c1e1900 */
[----:B01----:R-:W-:-:S04]  /*0e50*/  IMAD R21, R7, R8, R26 ;  /* 0x0000000807157224 */ /* 0x003fc800078e021a */
[----:B---3--:R-:W-:-:S04]  /*0e60*/  IMAD.WIDE.U32 R20, R21, 0x4, R14 ;  /* 0x0000000415147825 */ /* 0x008fc800078e000e */
[----:B--2---:R-:W-:-:S05]  /*0e70*/  FMUL R23, R10, R19 ;  /* 0x000000130a177220 */ /* 0x004fca0000400000 */
[----:B------:R0:W-:Y:S02]  /*0e80*/  REDG.E.ADD.F32.FTZ.RN.STRONG.GPU desc[UR12][R20.64], R23 ;  /* 0x00000017140079a6 */ /* 0x0001e4000c12f30c */
.L_x_53:
[----:B------:R-:W-:Y:S05]  /*0e90*/  BSYNC.RECONVERGENT B0 ;  /* 0x0000000000007941 */ /* 0x000fea0003800200 */
.L_x_52:
[----:B------:R-:W-:Y:S01]  /*0ea0*/  UIADD3 UR6, UPT, UPT, UR6, 0x8, URZ ;  /* 0x0000000806067890 */ /* 0x000fe2000fffe0ff */
[----:B------:R-:W-:Y:S11]  /*0eb0*/  BRA.U UP0, `(.L_x_54) ;  /* 0xfffffff500d47547 */ /* 0x000ff6000b83ffff */
[----:B------:R-:W-:-:S05]  /*0ec0*/  UMOV UR6, UR8 ;  /* 0x0000000800067c82 */ /* 0x000fca0008000000 */
.L_x_37:
[----:B------:R-:W-:-:S09]  /*0ed0*/  UISETP.NE.AND UP0, UPT, UR7, URZ, UPT ;  /* 0x000000ff0700728c */ /* 0x000fd2000bf05270 */
[----:B------:R-:W-:Y:S05]  /*0ee0*/  BRA.U !UP0, `(.L_x_55) ;  /* 0x00000009084c7547 */ /* 0x000fea000b800000 */
[----:B------:R-:W-:-:S04]  /*0ef0*/  UIADD3 UR9, UPT, UPT, UR7, -0x1, URZ ;  /* 0xffffffff07097890 */ /* 0x000fc8000fffe0ff */
[----:B------:R-:W-:-:S09]  /*0f00*/  UISETP.GE.U32.AND UP0, UPT, UR9, 0x3, UPT ;  /* 0x000000030900788c */ /* 0x000fd2000bf06070 */
[----:B------:R-:W-:Y:S05]  /*0f10*/  BRA.U !UP0, `(.L_x_56) ;  /* 0x0000000508407547 */ /* 0x000fea000b800000 */
[----:B------:R-:W-:Y:S01]  /*0f20*/  IADD3 R22, PT, PT, R2, UR6, RZ ;  /* 0x0000000602167c10 */ /* 0x000fe2000fffe0ff */
[----:B------:R-:W-:Y:S03]  /*0f30*/  BSSY.RECONVERGENT B0, `(.L_x_57) ;  /* 0x0000020000007945 */ /* 0x000fe60003800200 */
[C---:B--2---:R-:W-:Y:S01]  /*0f40*/  LOP3.LUT R9, R22.reuse, R5, RZ, 0xfc, !PT ;  /* 0x0000000516097212 */ /* 0x044fe200078efcff */
[C---:B------:R-:W-:Y:S01]  /*0f50*/  VIADD R10, R22.reuse, 0x2 ;  /* 0x00000002160a7836 */ /* 0x040fe20000000000 */
[----:B01----:R-:W-:Y:S02]  /*0f60*/  IADD3 R20, PT, PT, R22, 0x1, RZ ;  /* 0x0000000116147810 */ /* 0x003fe40007ffe0ff */
[----:B------:R-:W-:Y:S02]  /*0f70*/  ISETP.GE.AND P1, PT, R9, RZ, PT ;  /* 0x000000ff0900720c */ /* 0x000fe40003f26270 */
[----:B------:R-:W-:-:S02]  /*0f80*/  VIMNMX.U32 R9, PT, PT, R5, R22, !PT ;  /* 0x0000001605097248 */ /* 0x000fc40007fe0000 */
[----:B---3--:R-:W-:Y:S02]  /*0f90*/  IADD3 R14, PT, PT, R22, 0x3, RZ ;  /* 0x00000003160e7810 */ /* 0x008fe40007ffe0ff */
[----:B------:R-:W-:Y:S02]  /*0fa0*/  ISETP.GE.U32.OR P1, PT, R9, R8, !P1 ;  /* 0x000000080900720c */ /* 0x000fe40004f26470 */
[-C--:B------:R-:W-:Y:S02]  /*0fb0*/  LOP3.LUT R15, R20, R5.reuse, RZ, 0xfc, !PT ;  /* 0x00000005140f7212 */ /* 0x080fe400078efcff */
[-C--:B----4-:R-:W-:Y:S02]  /*0fc0*/  LOP3.LUT R17, R14, R5.reuse, RZ, 0xfc, !PT ;  /* 0x000000050e117212 */ /* 0x090fe400078efcff */
[----:B------:R-:W-:Y:S02]  /*0fd0*/  LOP3.LUT R16, R10, R5, RZ, 0xfc, !PT ;  /* 0x000000050a107212 */ /* 0x000fe400078efcff */
[----:B------:R-:W-:-:S02]  /*0fe0*/  ISETP.GE.AND P0, PT, R15, RZ, PT ;  /* 0x000000ff0f00720c */ /* 0x000fc40003f06270 */
[----:B------:R-:W-:Y:S02]  /*0ff0*/  ISETP.GE.AND P2, PT, R17, RZ, PT ;  /* 0x000000ff1100720c */ /* 0x000fe40003f46270 */
[----:B------:R-:W-:Y:S02]  /*1000*/  ISETP.GE.AND P3, PT, R16, RZ, PT ;  /* 0x000000ff1000720c */ /* 0x000fe40003f66270 */
[C---:B------:R-:W-:Y:S02]  /*1010*/  VIMNMX.U32 R15, PT, PT, R5.reuse, R20, !PT ;  /* 0x00000014050f7248 */ /* 0x040fe40007fe0000 */
[C---:B------:R-:W-:Y:S02]  /*1020*/  VIMNMX.U32 R17, PT, PT, R5.reuse, R10, !PT ;  /* 0x0000000a05117248 */ /* 0x040fe40007fe0000 */
[----:B------:R-:W-:Y:S02]  /*1030*/  VIMNMX.U32 R19, PT, PT, R5, R14, !PT ;  /* 0x0000000e05137248 */ /* 0x000fe40007fe0000 */
[----:B------:R-:W-:-:S02]  /*1040*/  ISETP.GE.U32.OR P0, PT, R15, R8, !P0 ;  /* 0x000000080f00720c */ /* 0x000fc40004706470 */
[-C--:B------:R-:W-:Y:S02]  /*1050*/  ISETP.GE.U32.OR P3, PT, R17, R8.reuse, !P3 ;  /* 0x000000081100720c */ /* 0x080fe40005f66470 */
[----:B------:R-:W-:Y:S01]  /*1060*/  ISETP.GE.U32.OR P2, PT, R19, R8, !P2 ;  /* 0x000000081300720c */ /* 0x000fe20005746470 */
[----:B------:R-:W-:-:S12]  /*1070*/  @P1 BRA `(.L_x_58) ;  /* 0x00000000002c1947 */ /* 0x000fd80003800000 */
[----:B------:R-:W0:Y:S01]  /*1080*/  LDC R9, c[0x0][0x3a8] ;  /* 0x0000ea00ff097b82 */ /* 0x000e220000000800 */
[----:B------:R-:W2:Y:S07]  /*1090*/  LDG.E R15, desc[UR12][R12.64] ;  /* 0x0000000c0c0f7981 */ /* 0x000eae000c1e1900 */
[----:B------:R-:W1:Y:S08]  /*10a0*/  LDC.64 R16, c[0x0][0x388] ;  /* 0x0000e200ff107b82 */ /* 0x000e700000000a00 */
[----:B------:R-:W3:Y:S01]  /*10b0*/  LDC.64 R18, c[0x0][0x390] ;  /* 0x0000e400ff127b82 */ /* 0x000ee20000000a00 */
[----:B0-----:R-:W-:-:S04]  /*10c0*/  IMAD R9, R6, R9, UR6 ;  /* 0x0000000606097e24 */ /* 0x001fc8000f8e0209 */
[----:B-1----:R-:W-:-:S06]  /*10d0*/  IMAD.WIDE.U32 R16, R9, 0x4, R16 ;  /* 0x0000000409107825 */ /* 0x002fcc00078e0010 */
[----:B------:R-:W2:Y:S01]  /*10e0*/  LDG.E R16, desc[UR12][R16.64] ;  /* 0x0000000c10107981 */ /* 0x000ea2000c1e1900 */
[----:B------:R-:W-:-:S04]  /*10f0*/  IMAD R9, R7, R8, R22 ;  /* 0x0000000807097224 */ /* 0x000fc800078e0216 */
[----:B---3--:R-:W-:-:S04]  /*1100*/  IMAD.WIDE.U32 R18, R9, 0x4, R18 ;  /* 0x0000000409127825 */ /* 0x008fc800078e0012 */
[----:B--2---:R-:W-:-:S05]  /*1110*/  FMUL R15, R15, R16 ;  /* 0x000000100f0f7220 */ /* 0x004fca0000400000 */
[----:B------:R0:W-:Y:S02]  /*1120*/  REDG.E.ADD.F32.FTZ.RN.STRONG.GPU desc[UR12][R18.64], R15 ;  /* 0x0000000f120079a6 */ /* 0x0001e4000c12f30c */
.L_x_58:
[----:B------:R-:W-:Y:S05]  /*1130*/  BSYNC.RECONVERGENT B0 ;  /* 0x0000000000007941 */ /* 0x000fea0003800200 */
.L_x_57:
[----:B------:R-:W-:Y:S04]  /*1140*/  BSSY.RECONVERGENT B0, `(.L_x_59) ;  /* 0x000000e000007945 */ /* 0x000fe80003800200 */
[----:B------:R-:W-:Y:S05]  /*1150*/  @P0 BRA `(.L_x_60) ;  /* 0x0000000000300947 */ /* 0x000fea0003800000 */
[----:B------:R-:W1:Y:S01]  /*1160*/  LDC R9, c[0x0][0x3a8] ;  /* 0x0000ea00ff097b82 */ /* 0x000e620000000800 */
[----:B0-----:R-:W2:Y:S07]  /*1170*/  LDG.E R15, desc[UR12][R12.64] ;  /* 0x0000000c0c0f7981 */ /* 0x001eae000c1e1900 */
[----:B------:R-:W0:Y:S01]  /*1180*/  LDC.64 R16, c[0x0][0x388] ;  /* 0x0000e200ff107b82 */ /* 0x000e220000000a00 */
[----:B-1----:R-:W-:-:S05]  /*1190*/  IMAD R9, R6, R9, UR6 ;  /* 0x0000000606097e24 */ /* 0x002fca000f8e0209 */
[----:B------:R-:W-:-:S05]  /*11a0*/  IADD3 R19, PT, PT, R9, 0x1, RZ ;  /* 0x0000000109137810 */ /* 0x000fca0007ffe0ff */
[----:B0-----:R-:W-:Y:S02]  /*11b0*/  IMAD.WIDE.U32 R18, R19, 0x4, R16 ;  /* 0x0000000413127825 */ /* 0x001fe400078e0010 */
[----:B------:R-:W0:Y:S04]  /*11c0*/  LDC.64 R16, c[0x0][0x390] ;  /* 0x0000e400ff107b82 */ /* 0x000e280000000a00 */
[----:B------:R-:W2:Y:S01]  /*11d0*/  LDG.E R18, desc[UR12][R18.64] ;  /* 0x0000000c12127981 */ /* 0x000ea2000c1e1900 */
[----:B------:R-:W-:-:S04]  /*11e0*/  IMAD R9, R7, R8, R20 ;  /* 0x0000000807097224 */ /* 0x000fc800078e0214 */
[----:B0-----:R-:W-:-:S04]  /*11f0*/  IMAD.WIDE.U32 R16, R9, 0x4, R16 ;  /* 0x0000000409107825 */ /* 0x001fc800078e0010 */
[----:B--2---:R-:W-:-:S05]  /*1200*/  FMUL R15, R15, R18 ;  /* 0x000000120f0f7220 */ /* 0x004fca0000400000 */
[----:B------:R1:W-:Y:S02]  /*1210*/  REDG.E.ADD.F32.FTZ.RN.STRONG.GPU desc[UR12][R16.64], R15 ;  /* 0x0000000f100079a6 */ /* 0x0003e4000c12f30c */
.L_x_60:
[----:B------:R-:W-:Y:S05]  /*1220*/  BSYNC.RECONVERGENT B0 ;  /* 0x0000000000007941 */ /* 0x000fea0003800200 */
.L_x_59:
[----:B------:R-:W-:Y:S04]  /*1230*/  BSSY.RECONVERGENT B0, `(.L_x_61) ;  /* 0x000000e000007945 */ /* 0x000fe80003800200 */
[----:B------:R-:W-:Y:S05]  /*1240*/  @P3 BRA `(.L_x_62) ;  /* 0x0000000000303947 */ /* 0x000fea0003800000 */
[----:B------:R-:W2:Y:S01]  /*1250*/  LDC R9, c[0x0][0x3a8] ;  /* 0x0000ea00ff097b82 */ /* 0x000ea20000000800 */
[----:B01----:R-:W3:Y:S07]  /*1260*/  LDG.E R15, desc[UR12][R12.64] ;  /* 0x0000000c0c0f7981 */ /* 0x003eee000c1e1900 */
[----:B------:R-:W0:Y:S01]  /*1270*/  LDC.64 R16, c[0x0][0x388] ;  /* 0x0000e200ff107b82 */ /* 0x000e220000000a00 */
[----:B--2---:R-:W-:-:S04]  /*1280*/  IMAD R9, R6, R9, UR6 ;  /* 0x0000000606097e24 */ /* 0x004fc8000f8e0209 */
[----:B------:R-:W-:-:S04]  /*1290*/  VIADD R19, R9, 0x2 ;  /* 0x0000000209137836 */ /* 0x000fc80000000000 */
[----:B0-----:R-:W-:Y:S02]  /*12a0*/  IMAD.WIDE.U32 R18, R19, 0x4, R16 ;  /* 0x0000000413127825 */ /* 0x001fe400078e0010 */
[----:B------:R-:W0:Y:S04]  /*12b0*/  LDC.64 R16, c[0x0][0x390] ;  /* 0x0000e400ff107b82 */ /* 0x000e280000000a00 */
[----:B------:R-:W3:Y:S01]  /*12c0*/  LDG.E R18, desc[UR12][R18.64] ;  /* 0x0000000c12127981 */ /* 0x000ee2000c1e1900 */
[----:B------:R-:W-:-:S04]  /*12d0*/  IMAD R9, R7, R8, R10 ;  /* 0x0000000807097224 */ /* 0x000fc800078e020a */
[----:B0-----:R-:W-:-:S04]  /*12e0*/  IMAD.WIDE.U32 R16, R9, 0x4, R16 ;  /* 0x0000000409107825 */ /* 0x001fc800078e0010 */
[----:B---3--:R-:W-:-:S05]  /*12f0*/  FMUL R15, R15, R18 ;  /* 0x000000120f0f7220 */ /* 0x008fca0000400000 */
[----:B------:R2:W-:Y:S02]  /*1300*/  REDG.E.ADD.F32.FTZ.RN.STRONG.GPU desc[UR12][R16.64], R15 ;  /* 0x0000000f100079a6 */ /* 0x0005e4000c12f30c */
.L_x_62:
[----:B------:R-:W-:Y:S05]  /*1310*/  BSYNC.RECONVERGENT B0 ;  /* 0x0000000000007941 */ /* 0x000fea0003800200 */
.L_x_61:
[----:B------:R-:W-:Y:S04]  /*1320*/  BSSY.RECONVERGENT B0, `(.L_x_63) ;  /* 0x000000e000007945 */ /* 0x000fe80003800200 */
[----:B------:R-:W-:Y:S05]  /*1330*/  @P2 BRA `(.L_x_64) ;  /* 0x0000000000302947 */ /* 0x000fea0003800000 */
[----:B------:R-:W3:Y:S01]  /*1340*/  LDC R9, c[0x0][0x3a8] ;  /* 0x0000ea00ff097b82 */ /* 0x000ee20000000800 */
[----:B------:R-:W4:Y:S07]  /*1350*/  LDG.E R10, desc[UR12][R12.64] ;  /* 0x0000000c0c0a7981 */ /* 0x000f2e000c1e1900 */
[----:B-12---:R-:W1:Y:S01]  /*1360*/  LDC.64 R16, c[0x0][0x388] ;  /* 0x0000e200ff107b82 */ /* 0x006e620000000a00 */
[----:B---3--:R-:W-:-:S05]  /*1370*/  IMAD R9, R6, R9, UR6 ;  /* 0x0000000606097e24 */ /* 0x008fca000f8e0209 */
[----:B0-----:R-:W-:-:S05]  /*1380*/  IADD3 R19, PT, PT, R9, 0x3, RZ ;  /* 0x0000000309137810 */ /* 0x001fca0007ffe0ff */
[----:B-1----:R-:W-:Y:S02]  /*1390*/  IMAD.WIDE.U32 R18, R19, 0x4, R16 ;  /* 0x0000000413127825 */ /* 0x002fe400078e0010 */
[----:B------:R-:W0:Y:S04]  /*13a0*/  LDC.64 R16, c[0x0][0x390] ;  /* 0x0000e400ff107b82 */ /* 0x000e280000000a00 */
[----:B------:R-:W4:Y:S01]  /*13b0*/  LDG.E R19, desc[UR12][R18.64] ;  /* 0x0000000c12137981 */ /* 0x000f22000c1e1900 */
[----:B------:R-:W-:-:S04]  /*13c0*/  IMAD R9, R7, R8, R14 ;  /* 0x0000000807097224 */ /* 0x000fc800078e020e */
[----:B0-----:R-:W-:-:S04]  /*13d0*/  IMAD.WIDE.U32 R16, R9, 0x4, R16 ;  /* 0x0000000409107825 */ /* 0x001fc800078e0010 */
[----:B----4-:R-:W-:-:S05]  /*13e0*/  FMUL R9, R10, R19 ;  /* 0x000000130a097220 */ /* 0x010fca0000400000 */
[----:B------:R3:W-:Y:S02]  /*13f0*/  REDG.E.ADD.F32.FTZ.RN.STRONG.GPU desc[UR12][R16.64], R9 ;  /* 0x00000009100079a6 */ /* 0x0007e4000c12f30c */
.L_x_64:
[----:B------:R-:W-:Y:S05]  /*1400*/  BSYNC.RECONVERGENT B0 ;  /* 0x0000000000007941 */ /* 0x000fea0003800200 */
.L_x_63:
[----:B------:R-:W-:-:S12]  /*1410*/  UIADD3 UR6, UPT, UPT, UR6, 0x4, URZ ;  /* 0x0000000406067890 */ /* 0x000fd8000fffe0ff */
.L_x_56:
[----:B--23--:R-:W2:Y:S02]  /*1420*/  LDC R9, c[0x0][0x3a8] ;  /* 0x0000ea00ff097b82 */ /* 0x00cea40000000800 */
[----:B--2---:R-:W-:-:S13]  /*1430*/  LOP3.LUT P0, R10, R9, 0x3, RZ, 0xc0, !PT ;  /* 0x00000003090a7812 */ /* 0x004fda000780c0ff */
[----:B------:R-:W-:Y:S05]  /*1440*/  @!P0 BRA `(.L_x_55) ;  /* 0x0000000000f48947 */ /* 0x000fea0003800000 */
[----:B------:R-:W-:-:S13]  /*1450*/  ISETP.NE.AND P0, PT, R10, 0x1, PT ;  /* 0x000000010a00780c */ /* 0x000fda0003f05270 */
[----:B------:R-:W-:Y:S05]  /*1460*/  @!P0 BRA `(.L_x_65) ;  /* 0x0000000000988947 */ /* 0x000fea0003800000 */
[----:B01----:R-:W-:Y:S01]  /*1470*/  IADD3 R20, PT, PT, R2, UR6, RZ ;  /* 0x0000000602147c10 */ /* 0x003fe2000fffe0ff */
[----:B------:R-:W-:Y:S03]  /*1480*/  BSSY.RECONVERGENT B0, `(.L_x_66) ;  /* 0x0000015000007945 */ /* 0x000fe60003800200 */
[CC--:B------:R-:W-:Y:S01]  /*1490*/  LOP3.LUT R14, R20.reuse, R5.reuse, RZ, 0xfc, !PT ;  /* 0x00000005140e7212 */ /* 0x0c0fe200078efcff */
[----:B------:R-:W-:Y:S01]  /*14a0*/  VIADD R10, R20, 0x1 ;  /* 0x00000001140a7836 */ /* 0x000fe20000000000 */
[----:B------:R-:W-:Y:S02]  /*14b0*/  VIMNMX.U32 R15, PT, PT, R5, R20, !PT ;  /* 0x00000014050f7248 */ /* 0x000fe40007fe0000 */
[----:B------:R-:W-:Y:S02]  /*14c0*/  ISETP.GE.AND P0, PT, R14, RZ, PT ;  /* 0x000000ff0e00720c */ /* 0x000fe40003f06270 */
[----:B----4-:R-:W-:-:S02]  /*14d0*/  LOP3.LUT R16, R10, R5, RZ, 0xfc, !PT ;  /* 0x000000050a107212 */ /* 0x010fc400078efcff */
[----:B------:R-:W-:Y:S02]  /*14e0*/  ISETP.GE.U32.OR P0, PT, R15, R8, !P0 ;  /* 0x000000080f00720c */ /* 0x000fe40004706470 */
[----:B------:R-:W-:Y:S02]  /*14f0*/  ISETP.GE.AND P1, PT, R16, RZ, PT ;  /* 0x000000ff1000720c */ /* 0x000fe40003f26270 */
[----:B------:R-:W-:-:S04]  /*1500*/  VIMNMX.U32 R17, PT, PT, R5, R10, !PT ;  /* 0x0000000a05117248 */ /* 0x000fc80007fe0000 */
[----:B------:R-:W-:-:S05]  /*1510*/  ISETP.GE.U32.OR P1, PT, R17, R8, !P1 ;  /* 0x000000081100720c */ /* 0x000fca0004f26470 */
[----:B------:R-:W-:Y:S08]  /*1520*/  @P0 BRA `(.L_x_67) ;  /* 0x0000000000280947 */ /* 0x000ff00003800000 */
[----:B------:R-:W0:Y:S01]  /*1530*/  LDC.64 R16, c[0x0][0x388] ;  /* 0x0000e200ff107b82 */ /* 0x000e220000000a00 */
[----:B------:R-:W-:Y:S01]  /*1540*/  IMAD R15, R6, R9, UR6 ;  /* 0x00000006060f7e24 */ /* 0x000fe2000f8e0209 */
[----:B------:R-:W2:Y:S03]  /*1550*/  LDG.E R18, desc[UR12][R12.64] ;  /* 0x0000000c0c127981 */ /* 0x000ea6000c1e1900 */
[----:B0-----:R-:W-:-:S03]  /*1560*/  IMAD.WIDE.U32 R16, R15, 0x4, R16 ;  /* 0x000000040f107825 */ /* 0x001fc600078e0010 */
[----:B------:R-:W0:Y:S03]  /*1570*/  LDC.64 R14, c[0x0][0x390] ;  /* 0x0000e400ff0e7b82 */ /* 0x000e260000000a00 */
[----:B------:R-:W2:Y:S01]  /*1580*/  LDG.E R17, desc[UR12][R16.64] ;  /* 0x0000000c10117981 */ /* 0x000ea2000c1e1900 */
[----:B------:R-:W-:-:S04]  /*1590*/  IMAD R19, R7, R8, R20 ;  /* 0x0000000807137224 */ /* 0x000fc800078e0214 */
[----:B0-----:R-:W-:-:S04]  /*15a0*/  IMAD.WIDE.U32 R14, R19, 0x4, R14 ;  /* 0x00000004130e7825 */ /* 0x001fc800078e000e */
[----:B--2---:R-:W-:-:S05]  /*15b0*/  FMUL R19, R18, R17 ;  /* 0x0000001112137220 */ /* 0x004fca0000400000 */
[----:B------:R0:W-:Y:S02]  /*15c0*/  REDG.E.ADD.F32.FTZ.RN.STRONG.GPU desc[UR12][R14.64], R19 ;  /* 0x000000130e0079a6 */ /* 0x0001e4000c12f30c */
.L_x_67:
[----:B------:R-:W-:Y:S05]  /*15d0*/  BSYNC.RECONVERGENT B0 ;  /* 0x0000000000007941 */ /* 0x000fea0003800200 */
.L_x_66:
[----:B------:R-:W-:Y:S04]  /*15e0*/  BSSY.RECONVERGENT B0, `(.L_x_68) ;  /* 0x000000d000007945 */ /* 0x000fe80003800200 */
[----:B------:R-:W-:Y:S05]  /*15f0*/  @P1 BRA `(.L_x_69) ;  /* 0x00000000002c1947 */ /* 0x000fea0003800000 */
[----:B0-----:R-:W0:Y:S01]  /*1600*/  LDC.64 R14, c[0x0][0x388] ;  /* 0x0000e200ff0e7b82 */ /* 0x001e220000000a00 */
[----:B------:R-:W-:Y:S01]  /*1610*/  IMAD R16, R6, R9, UR6 ;  /* 0x0000000606107e24 */ /* 0x000fe2000f8e0209 */
[----:B------:R-:W2:Y:S04]  /*1620*/  LDG.E R18, desc[UR12][R12.64] ;  /* 0x0000000c0c127981 */ /* 0x000ea8000c1e1900 */
        /* <DEDUP_REMOVED lines=8> */
.L_x_69:
[----:B------:R-:W-:Y:S05]  /*16b0*/  BSYNC.RECONVERGENT B0 ;  /* 0x0000000000007941 */ /* 0x000fea0003800200 */
.L_x_68:
[----:B------:R-:W-:-:S12]  /*16c0*/  UIADD3 UR6, UPT, UPT, UR6, 0x2, URZ ;  /* 0x0000000206067890 */ /* 0x000fd8000fffe0ff */
.L_x_65:
[----:B------:R-:W-:-:S04]  /*16d0*/  LOP3.LUT R10, R9, 0x1, RZ, 0xc0, !PT ;  /* 0x00000001090a7812 */ /* 0x000fc800078ec0ff */
[----:B------:R-:W-:-:S13]  /*16e0*/  ISETP.NE.U32.AND P0, PT, R10, 0x1, PT ;  /* 0x000000010a00780c */ /* 0x000fda0003f05070 */
[----:B------:R-:W-:Y:S05]  /*16f0*/  @P0 BRA `(.L_x_55) ;  /* 0x0000000000480947 */ /* 0x000fea0003800000 */
[----:B------:R-:W-:Y:S01]  /*1700*/  IADD3 R10, PT, PT, R2, UR6, RZ ;  /* 0x00000006020a7c10 */ /* 0x000fe2000fffe0ff */
[----:B------:R-:W-:Y:S03]  /*1710*/  BSSY.RECONVERGENT B0, `(.L_x_55) ;  /* 0x0000010000007945 */ /* 0x000fe60003800200 */
[----:B01----:R-:W-:Y:S02]  /*1720*/  LOP3.LUT R14, R10, R5, RZ, 0xfc, !PT ;  /* 0x000000050a0e7212 */ /* 0x003fe400078efcff */
[----:B------:R-:W-:Y:S02]  /*1730*/  VIMNMX.U32 R5, PT, PT, R5, R10, !PT ;  /* 0x0000000a05057248 */ /* 0x000fe40007fe0000 */
[----:B------:R-:W-:-:S04]  /*1740*/  ISETP.GE.AND P0, PT, R14, RZ, PT ;  /* 0x000000ff0e00720c */ /* 0x000fc80003f06270 */
[----:B------:R-:W-:-:S13]  /*1750*/  ISETP.GE.U32.OR P0, PT, R5, R8, !P0 ;  /* 0x000000080500720c */ /* 0x000fda0004706470 */
[----:B------:R-:W-:Y:S05]  /*1760*/  @P0 BRA `(.L_x_70) ;  /* 0x0000000000280947 */ /* 0x000fea0003800000 */
[----:B------:R-:W0:Y:S01]  /*1770*/  LDC.64 R14, c[0x0][0x388] ;  /* 0x0000e200ff0e7b82 */ /* 0x000e220000000a00 */
[----:B------:R-:W-:Y:S01]  /*1780*/  IMAD R9, R6, R9, UR6 ;  /* 0x0000000606097e24 */ /* 0x000fe2000f8e0209 */
[----:B------:R-:W2:Y:S06]  /*1790*/  LDG.E R5, desc[UR12][R12.64] ;  /* 0x0000000c0c057981 */ /* 0x000eac000c1e1900 */
[----:B----4-:R-:W1:Y:S01]  /*17a0*/  LDC.64 R16, c[0x0][0x390] ;  /* 0x0000e400ff107b82 */ /* 0x010e620000000a00 */
[----:B0-----:R-:W-:-:S06]  /*17b0*/  IMAD.WIDE.U32 R14, R9, 0x4, R14 ;  /* 0x00000004090e7825 */ /* 0x001fcc00078e000e */
[----:B------:R-:W2:Y:S01]  /*17c0*/  LDG.E R14, desc[UR12][R14.64] ;  /* 0x0000000c0e0e7981 */ /* 0x000ea2000c1e1900 */
[----:B------:R-:W-:-:S04]  /*17d0*/  IMAD R7, R7, R8, R10 ;  /* 0x0000000807077224 */ /* 0x000fc800078e020a */
[----:B-1----:R-:W-:-:S04]  /*17e0*/  IMAD.WIDE.U32 R6, R7, 0x4, R16 ;  /* 0x0000000407067825 */ /* 0x002fc800078e0010 */
[----:B--2---:R-:W-:-:S05]  /*17f0*/  FMUL R5, R5, R14 ;  /* 0x0000000e05057220 */ /* 0x004fca0000400000 */
[----:B------:R0:W-:Y:S02]  /*1800*/  REDG.E.ADD.F32.FTZ.RN.STRONG.GPU desc[UR12][R6.64], R5 ;  /* 0x00000005060079a6 */ /* 0x0001e4000c12f30c */
.L_x_70:
[----:B------:R-:W-:Y:S05]  /*1810*/  BSYNC.RECONVERGENT B0 ;  /* 0x0000000000007941 */ /* 0x000fea0003800200 */
.L_x_55:
[----:B------:R-:W-:Y:S05]  /*1820*/  @P5 BRA `(.L_x_71) ;  /* 0xffffffec00345947 */ /* 0x000fea000383ffff */
[----:B------:R-:W-:-:S13]  /*1830*/  ISETP.NE.AND P0, PT, R11, RZ, PT ;  /* 0x000000ff0b00720c */ /* 0x000fda0003f05270 */
[----:B------:R-:W-:Y:S05]  /*1840*/  @P0 BRA `(.L_x_72) ;  /* 0xffffffec00100947 */ /* 0x000fea000383ffff */
[----:B0-----:R-:W-:Y:S05]  /*1850*/  EXIT ;  /* 0x000000000000794d */ /* 0x001fea0003800000 */
.L_x_73:
        /* <DEDUP_REMOVED lines=10> */
.L_x_75:


//--------------------- .nv.shared._Z18deconv_kernel_tileILi4EEvPfS0_S0_9FmapShape11FilterShapeS1_ --------------------------
	.section	.nv.shared._Z18deconv_kernel_tileILi4EEvPfS0_S0_9FmapShape11FilterShapeS1_,"aw",@nobits
	.sectionflags	@""
	.align	4
.nv.shared._Z18deconv_kernel_tileILi4EEvPfS0_S0_9FmapShape11FilterShapeS1_:
	.zero		1088


//--------------------- .nv.shared.reserved.0     --------------------------
	.section	.nv.shared.reserved.0,"aw",@nobits
	.weak		__nv_reservedSMEM_offset_0_alias
	.size		__nv_reservedSMEM_offset_0_alias, 0, 64
	.other		__nv_reservedSMEM_offset_0_alias,@"STO_CUDA_RESERVED_SHARED STV_DEFAULT"
__nv_reservedSMEM_offset_0_alias:
	.zero		0
	.zero		64


//--------------------- .nv.constant0._Z18deconv_kernel_tileILi4EEvPfS0_S0_9FmapShape11FilterShapeS1_ --------------------------
	.section	.nv.constant0._Z18deconv_kernel_tileILi4EEvPfS0_S0_9FmapShape11FilterShapeS1_,"a",@progbits
	.sectionflags	@""
	.align	4
.nv.constant0._Z18deconv_kernel_tileILi4EEvPfS0_S0_9FmapShape11FilterShapeS1_:
	.zero		948


//--------------------- .nv.constant0._Z13deconv_kernelPfS_S_9FmapShape11FilterShapeS0_ --------------------------
	.section	.nv.constant0._Z13deconv_kernelPfS_S_9FmapShape11FilterShapeS0_,"a",@progbits
	.sectionflags	@""
	.align	4
.nv.constant0._Z13deconv_kernelPfS_S_9FmapShape11FilterShapeS0_:
	.zero		948


//--------------------- SYMBOLS --------------------------

	.type		.nv.reservedSmem.offset0,@object
	.size		.nv.reservedSmem.offset0,0x4
	.type		.nv.reservedSmem.cap,@object
	.size		.nv.reservedSmem.cap,0x4
